// auto-generated by cutlass_sweep.conv — config: {"arch": "sm_100", "cluster_m": 2, "cluster_n": 1, "conv_kind": "wgrad", "dtype": "bf16", "ndim": 2, "tile_k": 32, "tile_m": 64, "tile_n": 128}
#include "cutlass/cutlass.h"
#include "cute/tensor.hpp"
#include "cutlass/kernel_hardware_info.hpp"
#include "cutlass/conv/convolution.h"
#include "cutlass/conv/dispatch_policy.hpp"
#include "cutlass/conv/collective/collective_builder.hpp"
#include "cutlass/conv/kernel/conv_universal.hpp"
#include "cutlass/conv/device/conv_universal_adapter.hpp"
#include "cutlass/epilogue/collective/collective_builder.hpp"

using namespace cute;
using Elem = cutlass::bfloat16_t;
using Acc  = float;
using LayoutAB = cutlass::layout::TensorNHWC;
using LayoutC  = cutlass::layout::TensorKCSR;
constexpr auto ConvOp = cutlass::conv::Operator::kWgrad;
using TileShape    = Shape<_64, Shape<_128>, Shape<_32>>;
using ClusterShape = Shape<_2, _1, _1>;

using CollectiveEpilogue = typename cutlass::epilogue::collective::CollectiveBuilder<
    cutlass::arch::Sm100, cutlass::arch::OpClassTensorOp,
    TileShape, ClusterShape,
    cutlass::epilogue::collective::EpilogueTileAuto,
    Acc, Acc,
    Elem, LayoutC, 128 / cutlass::sizeof_bits<Elem>::value,
    Elem, LayoutC, 128 / cutlass::sizeof_bits<Elem>::value,
    cutlass::epilogue::collective::EpilogueScheduleAuto
  >::CollectiveOp;

using CollectiveMainloop = typename cutlass::conv::collective::CollectiveBuilder<
    cutlass::arch::Sm100, cutlass::arch::OpClassTensorOp, ConvOp,
    Elem, LayoutAB, 128 / cutlass::sizeof_bits<Elem>::value,
    Elem, LayoutAB, 128 / cutlass::sizeof_bits<Elem>::value,
    Acc,
    TileShape, ClusterShape,
    cutlass::conv::collective::StageCountAutoCarveout<
        static_cast<int>(sizeof(typename CollectiveEpilogue::SharedStorage))>,
    cutlass::conv::collective::KernelScheduleAuto
  >::CollectiveOp;

using ProblemShape = cutlass::conv::ConvProblemShape<
    ConvOp, CollectiveMainloop::DispatchPolicy::NumSpatialDimensions>;
using ConvKernel = cutlass::conv::kernel::ConvUniversal<
    ProblemShape, CollectiveMainloop, CollectiveEpilogue>;
using Conv = cutlass::conv::device::ConvUniversalAdapter<ConvKernel>;

auto* _anchor = &cutlass::device_kernel<ConvKernel>;


// ===== COMPILED SASS (sm_100a) =====

	.target	sm_100a

	.elftype	@"ET_EXEC"


//--------------------- .note.nv.tkinfo           --------------------------
	.section	.note.nv.tkinfo,"",@"SHT_NOTE"
	.sectionflags	@"SHF_NOTE_NV_TKINFO"
	.tkinfo
        /*0018*/ 	.word	0x00000002
        /*0030*/ 	.string	""
        /*0030*/ 	.string	"ptxas"
        /*0030*/ 	.string	"Cuda compilation tools, release 13.0, V13.0.88"
        /*0030*/ 	.string	"Build cuda_13.0.r13.0/compiler.36424714_0"
        /*0030*/ 	.string	"-arch sm_100a -m 64 "



//--------------------- .note.nv.cuinfo           --------------------------
	.section	.note.nv.cuinfo,"",@"SHT_NOTE"
	.sectionflags	@"SHF_NOTE_NV_CUINFO"
        /*0018*/ 	.short	0x0002
        /*001a*/ 	.short	0x0064
        /*001c*/ 	.short	0x0082
	.zero		2


//--------------------- .nv.info                  --------------------------
	.section	.nv.info,"",@"SHT_CUDA_INFO"
	.align	4


	//----- nvinfo : EIATTR_REGCOUNT
	.align		4
        /*0000*/ 	.byte	0x04, 0x2f
        /*0002*/ 	.short	(.L_19 - .L_18)
	.align		4
.L_18:
        /*0004*/ 	.word	index@(_ZN7cutlass13device_kernelINS_4conv6kernel13ConvUniversalINS1_16ConvProblemShapeILNS1_8OperatorE2ELi2EEENS1_10collective14CollectiveConvINS1_47MainloopSm100TmaUmmaWarpSpecializedImplicitGemmILS5_2ELi17ELi2ELi1ELi2EN4cute5tupleIJNSA_1CILi2EEENSC_ILi1EEESE_EEEEENSB_IJNSC_ILi64EEENSB_IJNSC_ILi128EEEEEENSB_IJNSC_ILi32EEEEEEEEENS_10bfloat16_tESN_NSA_8TiledMMAINSA_8MMA_AtomIJNSA_20SM100_MMA_F16BF16_SSISN_SN_fLi64ELi128ELNSA_4UMMA5MajorE1ELSS_1ELNSR_7ScaleInE0ELST_0EEEEEENSA_6LayoutINSB_IJSE_SE_SE_EEENSB_IJNSC_ILi0EEESY_SY_EEEEENSB_IJNSA_10UnderscoreES11_S11_EEEEENS7_6detail27Sm100ImplicitGemmTileTraitsINSA_13SM90_TMA_LOADENSA_14ComposedLayoutINSA_7SwizzleILi3ELi4ELi3EEENSA_18smem_ptr_flag_bitsILi16EEENSW_INSB_IJSH_NSC_ILi8EEEEEENSB_IJSE_SH_EEEEEEEvEENS15_INSA_30SM90_TMA_LOAD_IM2COL_MULTICASTES1G_vEEEENS_8epilogue10collective18CollectiveEpilogueINS1L_23Sm100TmaWarpSpecializedILi4ELi2ELi16ELb1ELb0EEEJSM_NSB_IJNSW_ISH_SE_EENSW_ISK_SE_EEEEESN_NSB_IJlNSB_IJSE_llEEESY_EEESN_S1U_NS1L_6fusion15FusionCallbacksIS1P_NS1V_17LinearCombinationISN_fSN_fLNS_15FloatRoundStyleE2EEESM_S1S_JEEENSA_5SM1004TMEM4LOAD26SM100_TMEM_LOAD_16dp256b4xES16_NS17_INS18_ILi2ELi4ELi3EEES1B_NSW_INSB_IJS1C_SK_EEENSB_IJSK_SE_EEEEEEENSA_17SM75_U32x4_LDSM_NENSA_14SM90_TMA_STOREES29_NSA_17SM90_U32x4_STSM_NENSA_39AutoVectorizingCopyWithAssumedAlignmentILi128EEEEEEvvEEEEvNT_6ParamsE)
        /*0008*/ 	.word	0x00000060


	//----- nvinfo : EIATTR_FRAME_SIZE
	.align		4
.L_19:
        /*000c*/ 	.byte	0x04, 0x11
        /*000e*/ 	.short	(.L_21 - .L_20)
	.align		4
.L_20:
        /*0010*/ 	.word	index@($__internal_2_$__cuda_sm10x_tcgen05_guardrail_trap_unallocated_columns_being_dealloced)
        /*0014*/ 	.word	0x00000008


	//----- nvinfo : EIATTR_FRAME_SIZE
	.align		4
.L_21:
        /*0018*/ 	.byte	0x04, 0x11
        /*001a*/ 	.short	(.L_23 - .L_22)
	.align		4
.L_22:
        /*001c*/ 	.word	index@($__internal_1_$__cuda_sm10x_tcgen05_guardrail_trap_phase_invalid_during_alloc)
        /*0020*/ 	.word	0x00000008


	//----- nvinfo : EIATTR_FRAME_SIZE
	.align		4
.L_23:
        /*0024*/ 	.byte	0x04, 0x11
        /*0026*/ 	.short	(.L_25 - .L_24)
	.align		4
.L_24:
        /*0028*/ 	.word	index@($__internal_0_$__cuda_sm10x_tcgen05_guardrail_trap_col_being_dealloced_not_returned_by_alloc)
        /*002c*/ 	.word	0x00000008


	//----- nvinfo : EIATTR_FRAME_SIZE
	.align		4
.L_25:
        /*0030*/ 	.byte	0x04, 0x11
        /*0032*/ 	.short	(.L_27 - .L_26)
	.align		4
.L_26:
        /*0034*/ 	.word	index@(_ZN7cutlass13device_kernelINS_4conv6kernel13ConvUniversalINS1_16ConvProblemShapeILNS1_8OperatorE2ELi2EEENS1_10collective14CollectiveConvINS1_47MainloopSm100TmaUmmaWarpSpecializedImplicitGemmILS5_2ELi17ELi2ELi1ELi2EN4cute5tupleIJNSA_1CILi2EEENSC_ILi1EEESE_EEEEENSB_IJNSC_ILi64EEENSB_IJNSC_ILi128EEEEEENSB_IJNSC_ILi32EEEEEEEEENS_10bfloat16_tESN_NSA_8TiledMMAINSA_8MMA_AtomIJNSA_20SM100_MMA_F16BF16_SSISN_SN_fLi64ELi128ELNSA_4UMMA5MajorE1ELSS_1ELNSR_7ScaleInE0ELST_0EEEEEENSA_6LayoutINSB_IJSE_SE_SE_EEENSB_IJNSC_ILi0EEESY_SY_EEEEENSB_IJNSA_10UnderscoreES11_S11_EEEEENS7_6detail27Sm100ImplicitGemmTileTraitsINSA_13SM90_TMA_LOADENSA_14ComposedLayoutINSA_7SwizzleILi3ELi4ELi3EEENSA_18smem_ptr_flag_bitsILi16EEENSW_INSB_IJSH_NSC_ILi8EEEEEENSB_IJSE_SH_EEEEEEEvEENS15_INSA_30SM90_TMA_LOAD_IM2COL_MULTICASTES1G_vEEEENS_8epilogue10collective18CollectiveEpilogueINS1L_23Sm100TmaWarpSpecializedILi4ELi2ELi16ELb1ELb0EEEJSM_NSB_IJNSW_ISH_SE_EENSW_ISK_SE_EEEEESN_NSB_IJlNSB_IJSE_llEEESY_EEESN_S1U_NS1L_6fusion15FusionCallbacksIS1P_NS1V_17LinearCombinationISN_fSN_fLNS_15FloatRoundStyleE2EEESM_S1S_JEEENSA_5SM1004TMEM4LOAD26SM100_TMEM_LOAD_16dp256b4xES16_NS17_INS18_ILi2ELi4ELi3EEES1B_NSW_INSB_IJS1C_SK_EEENSB_IJSK_SE_EEEEEEENSA_17SM75_U32x4_LDSM_NENSA_14SM90_TMA_STOREES29_NSA_17SM90_U32x4_STSM_NENSA_39AutoVectorizingCopyWithAssumedAlignmentILi128EEEEEEvvEEEEvNT_6ParamsE)
        /*0038*/ 	.word	0x00000008


	//----- nvinfo : EIATTR_MIN_STACK_SIZE
	.align		4
.L_27:
        /*003c*/ 	.byte	0x04, 0x12
        /*003e*/ 	.short	(.L_29 - .L_28)
	.align		4
.L_28:
        /*0040*/ 	.word	index@(_ZN7cutlass13device_kernelINS_4conv6kernel13ConvUniversalINS1_16ConvProblemShapeILNS1_8OperatorE2ELi2EEENS1_10collective14CollectiveConvINS1_47MainloopSm100TmaUmmaWarpSpecializedImplicitGemmILS5_2ELi17ELi2ELi1ELi2EN4cute5tupleIJNSA_1CILi2EEENSC_ILi1EEESE_EEEEENSB_IJNSC_ILi64EEENSB_IJNSC_ILi128EEEEEENSB_IJNSC_ILi32EEEEEEEEENS_10bfloat16_tESN_NSA_8TiledMMAINSA_8MMA_AtomIJNSA_20SM100_MMA_F16BF16_SSISN_SN_fLi64ELi128ELNSA_4UMMA5MajorE1ELSS_1ELNSR_7ScaleInE0ELST_0EEEEEENSA_6LayoutINSB_IJSE_SE_SE_EEENSB_IJNSC_ILi0EEESY_SY_EEEEENSB_IJNSA_10UnderscoreES11_S11_EEEEENS7_6detail27Sm100ImplicitGemmTileTraitsINSA_13SM90_TMA_LOADENSA_14ComposedLayoutINSA_7SwizzleILi3ELi4ELi3EEENSA_18smem_ptr_flag_bitsILi16EEENSW_INSB_IJSH_NSC_ILi8EEEEEENSB_IJSE_SH_EEEEEEEvEENS15_INSA_30SM90_TMA_LOAD_IM2COL_MULTICASTES1G_vEEEENS_8epilogue10collective18CollectiveEpilogueINS1L_23Sm100TmaWarpSpecializedILi4ELi2ELi16ELb1ELb0EEEJSM_NSB_IJNSW_ISH_SE_EENSW_ISK_SE_EEEEESN_NSB_IJlNSB_IJSE_llEEESY_EEESN_S1U_NS1L_6fusion15FusionCallbacksIS1P_NS1V_17LinearCombinationISN_fSN_fLNS_15FloatRoundStyleE2EEESM_S1S_JEEENSA_5SM1004TMEM4LOAD26SM100_TMEM_LOAD_16dp256b4xES16_NS17_INS18_ILi2ELi4ELi3EEES1B_NSW_INSB_IJS1C_SK_EEENSB_IJSK_SE_EEEEEEENSA_17SM75_U32x4_LDSM_NENSA_14SM90_TMA_STOREES29_NSA_17SM90_U32x4_STSM_NENSA_39AutoVectorizingCopyWithAssumedAlignmentILi128EEEEEEvvEEEEvNT_6ParamsE)
        /*0044*/ 	.word	0x00000008
.L_29:


//--------------------- .nv.compat                --------------------------
	.section	.nv.compat,"",@"SHT_CUDA_COMPAT_INFO"
	.align	4
        /*0000*/ 	.byte	0x02, 0x09, 0x01, 0x00, 0x02, 0x02, 0x02, 0x00, 0x02, 0x05, 0x05, 0x00, 0x03, 0x07, 0x01, 0x01
        /*0010*/ 	.byte	0x02, 0x03, 0x01, 0x00, 0x02, 0x06, 0x01, 0x00, 0x04, 0x0b, 0x08, 0x00, 0x09, 0x00, 0x00, 0x00
        /*0020*/ 	.byte	0x00, 0x00, 0x00, 0x00


//--------------------- .nv.info._ZN7cutlass13device_kernelINS_4conv6kernel13ConvUniversalINS1_16ConvProblemShapeILNS1_8OperatorE2ELi2EEENS1_10collective14CollectiveConvINS1_47MainloopSm100TmaUmmaWarpSpecializedImplicitGemmILS5_2ELi17ELi2ELi1ELi2EN4cute5tupleIJNSA_1CILi2EEENSC_ILi1EEESE_EEEEENSB_IJNSC_ILi64EEENSB_IJNSC_ILi128EEEEEENSB_IJNSC_ILi32EEEEEEEEENS_10bfloat16_tESN_NSA_8TiledMMAINSA_8MMA_AtomIJNSA_20SM100_MMA_F16BF16_SSISN_SN_fLi64ELi128ELNSA_4UMMA5MajorE1ELSS_1ELNSR_7ScaleInE0ELST_0EEEEEENSA_6LayoutINSB_IJSE_SE_SE_EEENSB_IJNSC_ILi0EEESY_SY_EEEEENSB_IJNSA_10UnderscoreES11_S11_EEEEENS7_6detail27Sm100ImplicitGemmTileTraitsINSA_13SM90_TMA_LOADENSA_14ComposedLayoutINSA_7SwizzleILi3ELi4ELi3EEENSA_18smem_ptr_flag_bitsILi16EEENSW_INSB_IJSH_NSC_ILi8EEEEEENSB_IJSE_SH_EEEEEEEvEENS15_INSA_30SM90_TMA_LOAD_IM2COL_MULTICASTES1G_vEEEENS_8epilogue10collective18CollectiveEpilogueINS1L_23Sm100TmaWarpSpecializedILi4ELi2ELi16ELb1ELb0EEEJSM_NSB_IJNSW_ISH_SE_EENSW_ISK_SE_EEEEESN_NSB_IJlNSB_IJSE_llEEESY_EEESN_S1U_NS1L_6fusion15FusionCallbacksIS1P_NS1V_17LinearCombinationISN_fSN_fLNS_15FloatRoundStyleE2EEESM_S1S_JEEENSA_5SM1004TMEM4LOAD26SM100_TMEM_LOAD_16dp256b4xES16_NS17_INS18_ILi2ELi4ELi3EEES1B_NSW_INSB_IJS1C_SK_EEENSB_IJSK_SE_EEEEEEENSA_17SM75_U32x4_LDSM_NENSA_14SM90_TMA_STOREES29_NSA_17SM90_U32x4_STSM_NENSA_39AutoVectorizingCopyWithAssumedAlignmentILi128EEEEEEvvEEEEvNT_6ParamsE --------------------------
	.section	.nv.info._ZN7cutlass13device_kernelINS_4conv6kernel13ConvUniversalINS1_16ConvProblemShapeILNS1_8OperatorE2ELi2EEENS1_10collective14CollectiveConvINS1_47MainloopSm100TmaUmmaWarpSpecializedImplicitGemmILS5_2ELi17ELi2ELi1ELi2EN4cute5tupleIJNSA_1CILi2EEENSC_ILi1EEESE_EEEEENSB_IJNSC_ILi64EEENSB_IJNSC_ILi128EEEEEENSB_IJNSC_ILi32EEEEEEEEENS_10bfloat16_tESN_NSA_8TiledMMAINSA_8MMA_AtomIJNSA_20SM100_MMA_F16BF16_SSISN_SN_fLi64ELi128ELNSA_4UMMA5MajorE1ELSS_1ELNSR_7ScaleInE0ELST_0EEEEEENSA_6LayoutINSB_IJSE_SE_SE_EEENSB_IJNSC_ILi0EEESY_SY_EEEEENSB_IJNSA_10UnderscoreES11_S11_EEEEENS7_6detail27Sm100ImplicitGemmTileTraitsINSA_13SM90_TMA_LOADENSA_14ComposedLayoutINSA_7SwizzleILi3ELi4ELi3EEENSA_18smem_ptr_flag_bitsILi16EEENSW_INSB_IJSH_NSC_ILi8EEEEEENSB_IJSE_SH_EEEEEEEvEENS15_INSA_30SM90_TMA_LOAD_IM2COL_MULTICASTES1G_vEEEENS_8epilogue10collective18CollectiveEpilogueINS1L_23Sm100TmaWarpSpecializedILi4ELi2ELi16ELb1ELb0EEEJSM_NSB_IJNSW_ISH_SE_EENSW_ISK_SE_EEEEESN_NSB_IJlNSB_IJSE_llEEESY_EEESN_S1U_NS1L_6fusion15FusionCallbacksIS1P_NS1V_17LinearCombinationISN_fSN_fLNS_15FloatRoundStyleE2EEESM_S1S_JEEENSA_5SM1004TMEM4LOAD26SM100_TMEM_LOAD_16dp256b4xES16_NS17_INS18_ILi2ELi4ELi3EEES1B_NSW_INSB_IJS1C_SK_EEENSB_IJSK_SE_EEEEEEENSA_17SM75_U32x4_LDSM_NENSA_14SM90_TMA_STOREES29_NSA_17SM90_U32x4_STSM_NENSA_39AutoVectorizingCopyWithAssumedAlignmentILi128EEEEEEvvEEEEvNT_6ParamsE,"",@"SHT_CUDA_INFO"
	.sectionflags	@""
	.align	4


	//----- nvinfo : EIATTR_CUDA_API_VERSION
	.align		4
        /*0000*/ 	.byte	0x04, 0x37
        /*0002*/ 	.short	(.L_31 - .L_30)
.L_30:
        /*0004*/ 	.word	0x00000082


	//----- nvinfo : EIATTR_KPARAM_INFO
	.align		4
.L_31:
        /*0008*/ 	.byte	0x04, 0x17
        /*000a*/ 	.short	(.L_33 - .L_32)
.L_32:
        /*000c*/ 	.word	0x00000000
        /*0010*/ 	.short	0x0000
        /*0012*/ 	.short	0x0000
        /*0014*/ 	.byte	0x00, 0xf0, 0x01, 0x20


	//----- nvinfo : EIATTR_AT_ENTRY_FRAGMENTS
	.align		4
.L_33:
        /*0018*/ 	.byte	0x04, 0x4f
        /*001a*/ 	.short	(.L_35 - .L_34)


	//   ....[0]....
.L_34:
        /*001c*/ 	.word	0x00000006


	//----- nvinfo : EIATTR_RESERVED_SMEM_USED
	.align		4
.L_35:
        /*0020*/ 	.byte	0x01, 0x41
	.zero		2


	//----- nvinfo : EIATTR_SPARSE_MMA_MASK
	.align		4
        /*0024*/ 	.byte	0x03, 0x50
        /*0026*/ 	.short	0x0000


	//----- nvinfo : EIATTR_TCGEN05_1CTA_USED
	.align		4
        /*0028*/ 	.byte	0x01, 0x51
	.zero		2


	//----- nvinfo : EIATTR_MAXREG_COUNT
	.align		4
        /*002c*/ 	.byte	0x03, 0x1b
        /*002e*/ 	.short	0x00ff


	//----- nvinfo : EIATTR_NUM_BARRIERS
	.align		4
        /*0030*/ 	.byte	0x02, 0x4c
        /*0032*/ 	.byte	0x07
	.zero		1


	//----- nvinfo : EIATTR_EXTERNS
	.align		4
        /*0034*/ 	.byte	0x04, 0x0f
        /*0036*/ 	.short	(.L_37 - .L_36)


	//   ....[0]....
	.align		4
.L_36:
        /*0038*/ 	.word	index@(__assertfail)


	//----- nvinfo : EIATTR_MERCURY_ISA_VERSION
	.align		4
.L_37:
        /*003c*/ 	.byte	0x03, 0x5f
        /*003e*/ 	.short	0x0101


	//----- nvinfo : EIATTR_INT_WARP_WIDE_INSTR_OFFSETS
	.align		4
        /*0040*/ 	.byte	0x04, 0x31
        /*0042*/ 	.short	(.L_39 - .L_38)


	//   ....[0]....
.L_38:
        /*0044*/ 	.word	0x00004500


	//   ....[1]....
        /*0048*/ 	.word	0x00004520


	//   ....[2]....
        /*004c*/ 	.word	0x00004550


	//   ....[3]....
        /*0050*/ 	.word	0x00005050


	//   ....[4]....
        /*0054*/ 	.word	0x000052d0


	//   ....[5]....
        /*0058*/ 	.word	0x00005340


	//   ....[6]....
        /*005c*/ 	.word	0x00005410


	//   ....[7]....
        /*0060*/ 	.word	0x00005490


	//   ....[8]....
        /*0064*/ 	.word	0x000055a0


	//   ....[9]....
        /*0068*/ 	.word	0x00005610


	//   ....[10]....
        /*006c*/ 	.word	0x00005810


	//   ....[11]....
        /*0070*/ 	.word	0x00005950


	//   ....[12]....
        /*0074*/ 	.word	0x000065c0


	//----- nvinfo : EIATTR_COOP_GROUP_MASK_REGIDS
	.align		4
.L_39:
        /*0078*/ 	.byte	0x04, 0x29
        /*007a*/ 	.short	(.L_41 - .L_40)


	//   ....[0]....
.L_40:
        /*007c*/ 	.word	0xffffffff


	//   ....[1]....
        /*0080*/ 	.word	0xffffffff


	//   ....[2]....
        /*0084*/ 	.word	0xffffffff


	//   ....[3]....
        /*0088*/ 	.word	0xffffffff


	//   ....[4]....
        /*008c*/ 	.word	0xffffffff


	//   ....[5]....
        /*0090*/ 	.word	0xffffffff


	//   ....[6]....
        /*0094*/ 	.word	0xffffffff


	//   ....[7]....
        /*0098*/ 	.word	0xffffffff


	//   ....[8]....
        /*009c*/ 	.word	0xffffffff


	//   ....[9]....
        /*00a0*/ 	.word	0xffffffff


	//   ....[10]....
        /*00a4*/ 	.word	0xffffffff


	//   ....[11]....
        /*00a8*/ 	.word	0xffffffff


	//   ....[12]....
        /*00ac*/ 	.word	0xffffffff


	//----- nvinfo : EIATTR_COOP_GROUP_INSTR_OFFSETS
	.align		4
.L_41:
        /*00b0*/ 	.byte	0x04, 0x28
        /*00b2*/ 	.short	(.L_43 - .L_42)


	//   ....[0]....
.L_42:
        /*00b4*/ 	.word	0x000000a0


	//   ....[1]....
        /*00b8*/ 	.word	0x000004e0


	//   ....[2]....
        /*00bc*/ 	.word	0x00000840


	//   ....[3]....
        /*00c0*/ 	.word	0x000009e0


	//   ....[4]....
        /*00c4*/ 	.word	0x00000ae0


	//   ....[5]....
        /*00c8*/ 	.word	0x00000c30


	//   ....[6]....
        /*00cc*/ 	.word	0x00000e30


	//   ....[7]....
        /*00d0*/ 	.word	0x00002710


	//   ....[8]....
        /*00d4*/ 	.word	0x00003930


	//   ....[9]....
        /*00d8*/ 	.word	0x00003b40


	//   ....[10]....
        /*00dc*/ 	.word	0x00003b70


	//   ....[11]....
        /*00e0*/ 	.word	0x000043e0


	//   ....[12]....
        /*00e4*/ 	.word	0x00004620


	//----- nvinfo : EIATTR_VRC_CTA_INIT_COUNT
	.align		4
.L_43:
        /*00e8*/ 	.byte	0x02, 0x4a
        /*00ea*/ 	.byte	0x80
	.zero		1


	//----- nvinfo : EIATTR_SYSCALL_OFFSETS
	.align		4
        /*00ec*/ 	.byte	0x04, 0x46
        /*00ee*/ 	.short	(.L_45 - .L_44)


	//   ....[0]....
.L_44:
        /*00f0*/ 	.word	0x00006830


	//   ....[1]....
        /*00f4*/ 	.word	0x00006920


	//   ....[2]....
        /*00f8*/ 	.word	0x00006ff0


	//   ....[3]....
        /*00fc*/ 	.word	0x000078b0


	//   ....[4]....
        /*0100*/ 	.word	0x00008110


	//   ....[5]....
        /*0104*/ 	.word	0x00008950


	//----- nvinfo : EIATTR_MBARRIER_INSTR_OFFSETS
	.align		4
.L_45:
        /*0108*/ 	.byte	0x04, 0x39
        /*010a*/ 	.short	(.L_47 - .L_46)


	//   ....[0]....
.L_46:
        /*010c*/ 	.word	0x00000600
        /*0110*/ 	.word	0x000000ff
        /*0114*/ 	.word	0x00000000
        /*0118*/ 	.short	0x0100
        /*011a*/ 	.byte	0x07
	.zero		1


	//   ....[1]....
        /*011c*/ 	.word	0x00000610
        /*0120*/ 	.word	0x000000ff
        /*0124*/ 	.word	0x00000088
        /*0128*/ 	.short	0x0100
        /*012a*/ 	.byte	0x07
	.zero		1


	//   ....[2]....
        /*012c*/ 	.word	0x00000620
        /*0130*/ 	.word	0x000000ff
        /*0134*/ 	.word	0x00000008
        /*0138*/ 	.short	0x0100
        /*013a*/ 	.byte	0x07
	.zero		1


	//   ....[3]....
        /*013c*/ 	.word	0x00000630
        /*0140*/ 	.word	0x000000ff
        /*0144*/ 	.word	0x00000090
        /*0148*/ 	.short	0x0100
        /*014a*/ 	.byte	0x07
	.zero		1


	//   ....[4]....
        /*014c*/ 	.word	0x00000640
        /*0150*/ 	.word	0x000000ff
        /*0154*/ 	.word	0x00000010
        /*0158*/ 	.short	0x0100
        /*015a*/ 	.byte	0x07
	.zero		1


	//   ....[5]....
        /*015c*/ 	.word	0x00000650
        /*0160*/ 	.word	0x000000ff
        /*0164*/ 	.word	0x00000098
        /*0168*/ 	.short	0x0100
        /*016a*/ 	.byte	0x07
	.zero		1


	//   ....[6]....
        /*016c*/ 	.word	0x00000660
        /*0170*/ 	.word	0x000000ff
        /*0174*/ 	.word	0x00000018
        /*0178*/ 	.short	0x0100
        /*017a*/ 	.byte	0x07
	.zero		1


	//   ....[7]....
        /*017c*/ 	.word	0x00000670
        /*0180*/ 	.word	0x000000ff
        /*0184*/ 	.word	0x000000a0
        /*0188*/ 	.short	0x0100
        /*018a*/ 	.byte	0x07
	.zero		1


	//   ....[8]....
        /*018c*/ 	.word	0x00000680
        /*0190*/ 	.word	0x000000ff
        /*0194*/ 	.word	0x00000020
        /*0198*/ 	.short	0x0100
        /*019a*/ 	.byte	0x07
	.zero		1


	//   ....[9]....
        /*019c*/ 	.word	0x00000690
        /*01a0*/ 	.word	0x000000ff
        /*01a4*/ 	.word	0x000000a8
        /*01a8*/ 	.short	0x0100
        /*01aa*/ 	.byte	0x07
	.zero		1


	//   ....[10]....
        /*01ac*/ 	.word	0x000006a0
        /*01b0*/ 	.word	0x000000ff
        /*01b4*/ 	.word	0x00000028
        /*01b8*/ 	.short	0x0100
        /*01ba*/ 	.byte	0x07
	.zero		1


	//   ....[11]....
        /*01bc*/ 	.word	0x000006b0
        /*01c0*/ 	.word	0x000000ff
        /*01c4*/ 	.word	0x000000b0
        /*01c8*/ 	.short	0x0100
        /*01ca*/ 	.byte	0x07
	.zero		1


	//   ....[12]....
        /*01cc*/ 	.word	0x000006c0
        /*01d0*/ 	.word	0x000000ff
        /*01d4*/ 	.word	0x00000030
        /*01d8*/ 	.short	0x0100
        /*01da*/ 	.byte	0x07
	.zero		1


	//   ....[13]....
        /*01dc*/ 	.word	0x000006d0
        /*01e0*/ 	.word	0x000000ff
        /*01e4*/ 	.word	0x000000b8
        /*01e8*/ 	.short	0x0100
        /*01ea*/ 	.byte	0x07
	.zero		1


	//   ....[14]....
        /*01ec*/ 	.word	0x000006e0
        /*01f0*/ 	.word	0x000000ff
        /*01f4*/ 	.word	0x00000038
        /*01f8*/ 	.short	0x0100
        /*01fa*/ 	.byte	0x07
	.zero		1


	//   ....[15]....
        /*01fc*/ 	.word	0x000006f0
        /*0200*/ 	.word	0x000000ff
        /*0204*/ 	.word	0x000000c0
        /*0208*/ 	.short	0x0100
        /*020a*/ 	.byte	0x07
	.zero		1


	//   ....[16]....
        /*020c*/ 	.word	0x00000700
        /*0210*/ 	.word	0x000000ff
        /*0214*/ 	.word	0x00000040
        /*0218*/ 	.short	0x0100
        /*021a*/ 	.byte	0x07
	.zero		1


	//   ....[17]....
        /*021c*/ 	.word	0x00000710
        /*0220*/ 	.word	0x000000ff
        /*0224*/ 	.word	0x000000c8
        /*0228*/ 	.short	0x0100
        /*022a*/ 	.byte	0x07
	.zero		1


	//   ....[18]....
        /*022c*/ 	.word	0x00000720
        /*0230*/ 	.word	0x000000ff
        /*0234*/ 	.word	0x00000048
        /*0238*/ 	.short	0x0100
        /*023a*/ 	.byte	0x07
	.zero		1


	//   ....[19]....
        /*023c*/ 	.word	0x00000730
        /*0240*/ 	.word	0x000000ff
        /*0244*/ 	.word	0x000000d0
        /*0248*/ 	.short	0x0100
        /*024a*/ 	.byte	0x07
	.zero		1


	//   ....[20]....
        /*024c*/ 	.word	0x00000740
        /*0250*/ 	.word	0x000000ff
        /*0254*/ 	.word	0x00000050
        /*0258*/ 	.short	0x0100
        /*025a*/ 	.byte	0x07
	.zero		1


	//   ....[21]....
        /*025c*/ 	.word	0x00000750
        /*0260*/ 	.word	0x000000ff
        /*0264*/ 	.word	0x000000d8
        /*0268*/ 	.short	0x0100
        /*026a*/ 	.byte	0x07
	.zero		1


	//   ....[22]....
        /*026c*/ 	.word	0x00000760
        /*0270*/ 	.word	0x000000ff
        /*0274*/ 	.word	0x00000058
        /*0278*/ 	.short	0x0100
        /*027a*/ 	.byte	0x07
	.zero		1


	//   ....[23]....
        /*027c*/ 	.word	0x00000770
        /*0280*/ 	.word	0x000000ff
        /*0284*/ 	.word	0x000000e0
        /*0288*/ 	.short	0x0100
        /*028a*/ 	.byte	0x07
	.zero		1


	//   ....[24]....
        /*028c*/ 	.word	0x00000780
        /*0290*/ 	.word	0x000000ff
        /*0294*/ 	.word	0x00000060
        /*0298*/ 	.short	0x0100
        /*029a*/ 	.byte	0x07
	.zero		1


	//   ....[25]....
        /*029c*/ 	.word	0x00000790
        /*02a0*/ 	.word	0x000000ff
        /*02a4*/ 	.word	0x000000e8
        /*02a8*/ 	.short	0x0100
        /*02aa*/ 	.byte	0x07
	.zero		1


	//   ....[26]....
        /*02ac*/ 	.word	0x000007a0
        /*02b0*/ 	.word	0x000000ff
        /*02b4*/ 	.word	0x00000068
        /*02b8*/ 	.short	0x0100
        /*02ba*/ 	.byte	0x07
	.zero		1


	//   ....[27]....
        /*02bc*/ 	.word	0x000007b0
        /*02c0*/ 	.word	0x000000ff
        /*02c4*/ 	.word	0x000000f0
        /*02c8*/ 	.short	0x0100
        /*02ca*/ 	.byte	0x07
	.zero		1


	//   ....[28]....
        /*02cc*/ 	.word	0x000007c0
        /*02d0*/ 	.word	0x000000ff
        /*02d4*/ 	.word	0x00000070
        /*02d8*/ 	.short	0x0100
        /*02da*/ 	.byte	0x07
	.zero		1


	//   ....[29]....
        /*02dc*/ 	.word	0x000007d0
        /*02e0*/ 	.word	0x000000ff
        /*02e4*/ 	.word	0x000000f8
        /*02e8*/ 	.short	0x0100
        /*02ea*/ 	.byte	0x07
	.zero		1


	//   ....[30]....
        /*02ec*/ 	.word	0x000007e0
        /*02f0*/ 	.word	0x000000ff
        /*02f4*/ 	.word	0x00000078
        /*02f8*/ 	.short	0x0100
        /*02fa*/ 	.byte	0x07
	.zero		1


	//   ....[31]....
        /*02fc*/ 	.word	0x000007f0
        /*0300*/ 	.word	0x000000ff
        /*0304*/ 	.word	0x00000100
        /*0308*/ 	.short	0x0100
        /*030a*/ 	.byte	0x07
	.zero		1


	//   ....[32]....
        /*030c*/ 	.word	0x00000800
        /*0310*/ 	.word	0x000000ff
        /*0314*/ 	.word	0x00000080
        /*0318*/ 	.short	0x0100
        /*031a*/ 	.byte	0x07
	.zero		1


	//   ....[33]....
        /*031c*/ 	.word	0x00000810
        /*0320*/ 	.word	0x000000ff
        /*0324*/ 	.word	0x00000108
        /*0328*/ 	.short	0x0100
        /*032a*/ 	.byte	0x07
	.zero		1


	//   ....[34]....
        /*032c*/ 	.word	0x00000950
        /*0330*/ 	.word	0x000000ff
        /*0334*/ 	.word	0x00000110
        /*0338*/ 	.short	0x0100
        /*033a*/ 	.byte	0x07
	.zero		1


	//   ....[35]....
        /*033c*/ 	.word	0x00000960
        /*0340*/ 	.word	0x000000ff
        /*0344*/ 	.word	0x00000130
        /*0348*/ 	.short	0x0100
        /*034a*/ 	.byte	0x07
	.zero		1


	//   ....[36]....
        /*034c*/ 	.word	0x00000970
        /*0350*/ 	.word	0x000000ff
        /*0354*/ 	.word	0x00000118
        /*0358*/ 	.short	0x0100
        /*035a*/ 	.byte	0x07
	.zero		1


	//   ....[37]....
        /*035c*/ 	.word	0x00000980
        /*0360*/ 	.word	0x000000ff
        /*0364*/ 	.word	0x00000138
        /*0368*/ 	.short	0x0100
        /*036a*/ 	.byte	0x07
	.zero		1


	//   ....[38]....
        /*036c*/ 	.word	0x00000990
        /*0370*/ 	.word	0x000000ff
        /*0374*/ 	.word	0x00000120
        /*0378*/ 	.short	0x0100
        /*037a*/ 	.byte	0x07
	.zero		1


	//   ....[39]....
        /*037c*/ 	.word	0x000009a0
        /*0380*/ 	.word	0x000000ff
        /*0384*/ 	.word	0x00000140
        /*0388*/ 	.short	0x0100
        /*038a*/ 	.byte	0x07
	.zero		1


	//   ....[40]....
        /*038c*/ 	.word	0x000009b0
        /*0390*/ 	.word	0x000000ff
        /*0394*/ 	.word	0x00000128
        /*0398*/ 	.short	0x0100
        /*039a*/ 	.byte	0x07
	.zero		1


	//   ....[41]....
        /*039c*/ 	.word	0x000009c0
        /*03a0*/ 	.word	0x000000ff
        /*03a4*/ 	.word	0x00000148
        /*03a8*/ 	.short	0x0100
        /*03aa*/ 	.byte	0x07
	.zero		1


	//   ....[42]....
        /*03ac*/ 	.word	0x00000ab0
        /*03b0*/ 	.word	0x000000ff
        /*03b4*/ 	.word	0x00000150
        /*03b8*/ 	.short	0x0100
        /*03ba*/ 	.byte	0x06
	.zero		1


	//   ....[43]....
        /*03bc*/ 	.word	0x00000ac0
        /*03c0*/ 	.word	0x000000ff
        /*03c4*/ 	.word	0x00000158
        /*03c8*/ 	.short	0x0100
        /*03ca*/ 	.byte	0x06
	.zero		1


	//   ....[44]....
        /*03cc*/ 	.word	0x00000c00
        /*03d0*/ 	.word	0x000000ff
        /*03d4*/ 	.word	0x00000160
        /*03d8*/ 	.short	0x0100
        /*03da*/ 	.byte	0x06
	.zero		1


	//   ....[45]....
        /*03dc*/ 	.word	0x00000c10
        /*03e0*/ 	.word	0x000000ff
        /*03e4*/ 	.word	0x00000168
        /*03e8*/ 	.short	0x0100
        /*03ea*/ 	.byte	0x06
	.zero		1


	//   ....[46]....
        /*03ec*/ 	.word	0x00000d40
        /*03f0*/ 	.word	0x000000ff
        /*03f4*/ 	.word	0x00000170
        /*03f8*/ 	.short	0x0100
        /*03fa*/ 	.byte	0x07
	.zero		1


	//   ....[47]....
        /*03fc*/ 	.word	0x00000d50
        /*0400*/ 	.word	0x000000ff
        /*0404*/ 	.word	0x00000180
        /*0408*/ 	.short	0x0100
        /*040a*/ 	.byte	0x07
	.zero		1


	//   ....[48]....
        /*040c*/ 	.word	0x00000d60
        /*0410*/ 	.word	0x000000ff
        /*0414*/ 	.word	0x00000178
        /*0418*/ 	.short	0x0100
        /*041a*/ 	.byte	0x07
	.zero		1


	//   ....[49]....
        /*041c*/ 	.word	0x00000d70
        /*0420*/ 	.word	0x000000ff
        /*0424*/ 	.word	0x00000188
        /*0428*/ 	.short	0x0100
        /*042a*/ 	.byte	0x07
	.zero		1


	//   ....[50]....
        /*042c*/ 	.word	0x000019e0
        /*0430*/ 	.word	0x000000ff
        /*0434*/ 	.word	0x00000088
        /*0438*/ 	.short	0x010a
        /*043a*/ 	.byte	0x04
	.zero		1


	//   ....[51]....
        /*043c*/ 	.word	0x00001cd0
        /*0440*/ 	.word	0x000000ff
        /*0444*/ 	.word	0x00000088
        /*0448*/ 	.short	0x010a
        /*044a*/ 	.byte	0x25
	.zero		1


	//   ....[52]....
        /*044c*/ 	.word	0x00001e90
        /*0450*/ 	.word	0x000000ff
        /*0454*/ 	.word	0x00000088
        /*0458*/ 	.short	0x010a
        /*045a*/ 	.byte	0x08
	.zero		1


	//   ....[53]....
        /*045c*/ 	.word	0x00002140
        /*0460*/ 	.word	0x000000ff
        /*0464*/ 	.word	0x00000158
        /*0468*/ 	.short	0x0101
        /*046a*/ 	.byte	0x23
	.zero		1


	//   ....[54]....
        /*046c*/ 	.word	0x00002160
        /*0470*/ 	.word	0x000000ff
        /*0474*/ 	.word	0x00000088
        /*0478*/ 	.short	0x010a
        /*047a*/ 	.byte	0x04
	.zero		1


	//   ....[55]....
        /*047c*/ 	.word	0x000022a0
        /*0480*/ 	.word	0x000000ff
        /*0484*/ 	.word	0x00000088
        /*0488*/ 	.short	0x010a
        /*048a*/ 	.byte	0x29
	.zero		1


	//   ....[56]....
        /*048c*/ 	.word	0x00002460
        /*0490*/ 	.word	0x000000ff
        /*0494*/ 	.word	0x00000088
        /*0498*/ 	.short	0x010a
        /*049a*/ 	.byte	0x08
	.zero		1


	//   ....[57]....
        /*049c*/ 	.word	0x00002720
        /*04a0*/ 	.word	0x000000ff
        /*04a4*/ 	.word	0x00000160
        /*04a8*/ 	.short	0x010a
        /*04aa*/ 	.byte	0x23
	.zero		1


	//   ....[58]....
        /*04ac*/ 	.word	0x000027e0
        /*04b0*/ 	.word	0x000000ff
        /*04b4*/ 	.word	0x00000000
        /*04b8*/ 	.short	0x0101
        /*04ba*/ 	.byte	0x04
	.zero		1


	//   ....[59]....
        /*04bc*/ 	.word	0x00002cc0
        /*04c0*/ 	.word	0x000000ff
        /*04c4*/ 	.word	0x00000000
        /*04c8*/ 	.short	0x010a
        /*04ca*/ 	.byte	0x04
	.zero		1


	//   ....[60]....
        /*04cc*/ 	.word	0x00002d50
        /*04d0*/ 	.word	0x000000ff
        /*04d4*/ 	.word	0x00000000
        /*04d8*/ 	.short	0x010a
        /*04da*/ 	.byte	0x04
	.zero		1


	//   ....[61]....
        /*04dc*/ 	.word	0x00002de0
        /*04e0*/ 	.word	0x000000ff
        /*04e4*/ 	.word	0x00000000
        /*04e8*/ 	.short	0x010a
        /*04ea*/ 	.byte	0x04
	.zero		1


	//   ....[62]....
        /*04ec*/ 	.word	0x00002e70
        /*04f0*/ 	.word	0x000000ff
        /*04f4*/ 	.word	0x00000000
        /*04f8*/ 	.short	0x010a
        /*04fa*/ 	.byte	0x04
	.zero		1


	//   ....[63]....
        /*04fc*/ 	.word	0x00002f00
        /*0500*/ 	.word	0x000000ff
        /*0504*/ 	.word	0x00000000
        /*0508*/ 	.short	0x010a
        /*050a*/ 	.byte	0x04
	.zero		1


	//   ....[64]....
        /*050c*/ 	.word	0x00002f90
        /*0510*/ 	.word	0x000000ff
        /*0514*/ 	.word	0x00000000
        /*0518*/ 	.short	0x010a
        /*051a*/ 	.byte	0x04
	.zero		1


	//   ....[65]....
        /*051c*/ 	.word	0x00003020
        /*0520*/ 	.word	0x000000ff
        /*0524*/ 	.word	0x00000000
        /*0528*/ 	.short	0x010a
        /*052a*/ 	.byte	0x04
	.zero		1


	//   ....[66]....
        /*052c*/ 	.word	0x000030b0
        /*0530*/ 	.word	0x000000ff
        /*0534*/ 	.word	0x00000000
        /*0538*/ 	.short	0x010a
        /*053a*/ 	.byte	0x04
	.zero		1


	//   ....[67]....
        /*053c*/ 	.word	0x00003140
        /*0540*/ 	.word	0x000000ff
        /*0544*/ 	.word	0x00000000
        /*0548*/ 	.short	0x010a
        /*054a*/ 	.byte	0x04
	.zero		1


	//   ....[68]....
        /*054c*/ 	.word	0x000031d0
        /*0550*/ 	.word	0x000000ff
        /*0554*/ 	.word	0x00000000
        /*0558*/ 	.short	0x010a
        /*055a*/ 	.byte	0x04
	.zero		1


	//   ....[69]....
        /*055c*/ 	.word	0x00003260
        /*0560*/ 	.word	0x000000ff
        /*0564*/ 	.word	0x00000000
        /*0568*/ 	.short	0x010a
        /*056a*/ 	.byte	0x04
	.zero		1


	//   ....[70]....
        /*056c*/ 	.word	0x000032f0
        /*0570*/ 	.word	0x000000ff
        /*0574*/ 	.word	0x00000000
        /*0578*/ 	.short	0x010a
        /*057a*/ 	.byte	0x04
	.zero		1


	//   ....[71]....
        /*057c*/ 	.word	0x00003380
        /*0580*/ 	.word	0x000000ff
        /*0584*/ 	.word	0x00000000
        /*0588*/ 	.short	0x010a
        /*058a*/ 	.byte	0x04
	.zero		1


	//   ....[72]....
        /*058c*/ 	.word	0x00003410
        /*0590*/ 	.word	0x000000ff
        /*0594*/ 	.word	0x00000000
        /*0598*/ 	.short	0x010a
        /*059a*/ 	.byte	0x04
	.zero		1


	//   ....[73]....
        /*059c*/ 	.word	0x000034a0
        /*05a0*/ 	.word	0x000000ff
        /*05a4*/ 	.word	0x00000000
        /*05a8*/ 	.short	0x010a
        /*05aa*/ 	.byte	0x04
	.zero		1


	//   ....[74]....
        /*05ac*/ 	.word	0x00003530
        /*05b0*/ 	.word	0x000000ff
        /*05b4*/ 	.word	0x00000000
        /*05b8*/ 	.short	0x010a
        /*05ba*/ 	.byte	0x04
	.zero		1


	//   ....[75]....
        /*05bc*/ 	.word	0x000035d0
        /*05c0*/ 	.word	0x00000000
        /*05c4*/ 	.word	0x00000000
        /*05c8*/ 	.short	0x010a
        /*05ca*/ 	.byte	0xff
	.zero		1


	//   ....[76]....
        /*05cc*/ 	.word	0x00003700
        /*05d0*/ 	.word	0x000000ff
        /*05d4*/ 	.word	0x00000168
        /*05d8*/ 	.short	0x010a
        /*05da*/ 	.byte	0x30
	.zero		1


	//   ....[77]....
        /*05dc*/ 	.word	0x000037a0
        /*05e0*/ 	.word	0x000000ff
        /*05e4*/ 	.word	0x00000160
        /*05e8*/ 	.short	0x010a
        /*05ea*/ 	.byte	0x30
	.zero		1


	//   ....[78]....
        /*05ec*/ 	.word	0x00003840
        /*05f0*/ 	.word	0x000000ff
        /*05f4*/ 	.word	0x00000000
        /*05f8*/ 	.short	0x0101
        /*05fa*/ 	.byte	0x06
	.zero		1


	//   ....[79]....
        /*05fc*/ 	.word	0x00003880
        /*0600*/ 	.word	0x000000ff
        /*0604*/ 	.word	0x00000168
        /*0608*/ 	.short	0x0106
        /*060a*/ 	.byte	0x30
	.zero		1


	//   ....[80]....
        /*060c*/ 	.word	0x000038c0
        /*0610*/ 	.word	0x00000000
        /*0614*/ 	.word	0x00000168
        /*0618*/ 	.short	0x010a
        /*061a*/ 	.byte	0xff
	.zero		1


	//   ....[81]....
        /*061c*/ 	.word	0x00003de0
        /*0620*/ 	.word	0x000000ff
        /*0624*/ 	.word	0x00000160
        /*0628*/ 	.short	0x010a
        /*062a*/ 	.byte	0x07
	.zero		1


	//   ....[82]....
        /*062c*/ 	.word	0x00003e90
        /*0630*/ 	.word	0x000000ff
        /*0634*/ 	.word	0x00000000
        /*0638*/ 	.short	0x0101
        /*063a*/ 	.byte	0x05
	.zero		1


	//   ....[83]....
        /*063c*/ 	.word	0x00003ea0
        /*0640*/ 	.word	0x000000ff
        /*0644*/ 	.word	0x00000180
        /*0648*/ 	.short	0x010a
        /*064a*/ 	.byte	0x09
	.zero		1


	//   ....[84]....
        /*064c*/ 	.word	0x00003f20
        /*0650*/ 	.word	0x000000ff
        /*0654*/ 	.word	0x00000000
        /*0658*/ 	.short	0x010a
        /*065a*/ 	.byte	0x04
	.zero		1


	//   ....[85]....
        /*065c*/ 	.word	0x00003fc0
        /*0660*/ 	.word	0x000000ff
        /*0664*/ 	.word	0x00000000
        /*0668*/ 	.short	0x010a
        /*066a*/ 	.byte	0x08
	.zero		1


	//   ....[86]....
        /*066c*/ 	.word	0x00004100
        /*0670*/ 	.word	0x000000ff
        /*0674*/ 	.word	0x00000000
        /*0678*/ 	.short	0x010a
        /*067a*/ 	.byte	0x04
	.zero		1


	//   ....[87]....
        /*067c*/ 	.word	0x00004330
        /*0680*/ 	.word	0x000000ff
        /*0684*/ 	.word	0x00000000
        /*0688*/ 	.short	0x010a
        /*068a*/ 	.byte	0x05
	.zero		1


	//   ....[88]....
        /*068c*/ 	.word	0x000043c0
        /*0690*/ 	.word	0x000000ff
        /*0694*/ 	.word	0x00000000
        /*0698*/ 	.short	0x010a
        /*069a*/ 	.byte	0x06
	.zero		1


	//   ....[89]....
        /*069c*/ 	.word	0x00004930
        /*06a0*/ 	.word	0x000000ff
        /*06a4*/ 	.word	0x00000160
        /*06a8*/ 	.short	0x010a
        /*06aa*/ 	.byte	0x0f
	.zero		1


	//   ....[90]....
        /*06ac*/ 	.word	0x00004c30
        /*06b0*/ 	.word	0x000000ff
        /*06b4*/ 	.word	0x00000000
        /*06b8*/ 	.short	0x0101
        /*06ba*/ 	.byte	0x0e
	.zero		1


	//   ....[91]....
        /*06bc*/ 	.word	0x00004f60
        /*06c0*/ 	.word	0x000000ff
        /*06c4*/ 	.word	0x00000158
        /*06c8*/ 	.short	0x010a
        /*06ca*/ 	.byte	0x0f
	.zero		1


	//   ....[92]....
        /*06cc*/ 	.word	0x00005250
        /*06d0*/ 	.word	0x000000ff
        /*06d4*/ 	.word	0x00000130
        /*06d8*/ 	.short	0x010a
        /*06da*/ 	.byte	0x0f
	.zero		1


	//   ....[93]....
        /*06dc*/ 	.word	0x000053b0
        /*06e0*/ 	.word	0x000000ff
        /*06e4*/ 	.word	0x00000110
        /*06e8*/ 	.short	0x010b
        /*06ea*/ 	.byte	0x0f
	.zero		1


	//   ....[94]....
        /*06ec*/ 	.word	0x000053c0
        /*06f0*/ 	.word	0x000000ff
        /*06f4*/ 	.word	0x00000000
        /*06f8*/ 	.short	0x0101
        /*06fa*/ 	.byte	0x1f
	.zero		1


	//   ....[95]....
        /*06fc*/ 	.word	0x000053e0
        /*0700*/ 	.word	0x000000ff
        /*0704*/ 	.word	0x00000138
        /*0708*/ 	.short	0x010a
        /*070a*/ 	.byte	0x0f
	.zero		1


	//   ....[96]....
        /*070c*/ 	.word	0x00005540
        /*0710*/ 	.word	0x000000ff
        /*0714*/ 	.word	0x00000118
        /*0718*/ 	.short	0x010b
        /*071a*/ 	.byte	0x0f
	.zero		1


	//   ....[97]....
        /*071c*/ 	.word	0x00005550
        /*0720*/ 	.word	0x000000ff
        /*0724*/ 	.word	0x00000000
        /*0728*/ 	.short	0x0101
        /*072a*/ 	.byte	0x1e
	.zero		1


	//   ....[98]....
        /*072c*/ 	.word	0x00005560
        /*0730*/ 	.word	0x000000ff
        /*0734*/ 	.word	0x00000140
        /*0738*/ 	.short	0x010a
        /*073a*/ 	.byte	0x0f
	.zero		1


	//   ....[99]....
        /*073c*/ 	.word	0x000056e0
        /*0740*/ 	.word	0x000000ff
        /*0744*/ 	.word	0x00000120
        /*0748*/ 	.short	0x010b
        /*074a*/ 	.byte	0x0f
	.zero		1


	//   ....[100]....
        /*074c*/ 	.word	0x00005750
        /*0750*/ 	.word	0x000000ff
        /*0754*/ 	.word	0x00000000
        /*0758*/ 	.short	0x0101
        /*075a*/ 	.byte	0x30
	.zero		1


	//   ....[101]....
        /*075c*/ 	.word	0x00005790
        /*0760*/ 	.word	0x000000ff
        /*0764*/ 	.word	0x00000148
        /*0768*/ 	.short	0x010a
        /*076a*/ 	.byte	0x0f
	.zero		1


	//   ....[102]....
        /*076c*/ 	.word	0x00005990
        /*0770*/ 	.word	0x000000ff
        /*0774*/ 	.word	0x00000128
        /*0778*/ 	.short	0x010b
        /*077a*/ 	.byte	0x0f
	.zero		1


	//   ....[103]....
        /*077c*/ 	.word	0x000059b0
        /*0780*/ 	.word	0x000000ff
        /*0784*/ 	.word	0x00000000
        /*0788*/ 	.short	0x0101
        /*078a*/ 	.byte	0x17
	.zero		1


	//   ....[104]....
        /*078c*/ 	.word	0x000059e0
        /*0790*/ 	.word	0x000000ff
        /*0794*/ 	.word	0x00000130
        /*0798*/ 	.short	0x010a
        /*079a*/ 	.byte	0x0f
	.zero		1


	//   ....[105]....
        /*079c*/ 	.word	0x00005a00
        /*07a0*/ 	.word	0x000000ff
        /*07a4*/ 	.word	0x00000138
        /*07a8*/ 	.short	0x010a
        /*07aa*/ 	.byte	0x0f
	.zero		1


	//   ....[106]....
        /*07ac*/ 	.word	0x00005a20
        /*07b0*/ 	.word	0x000000ff
        /*07b4*/ 	.word	0x00000140
        /*07b8*/ 	.short	0x010a
        /*07ba*/ 	.byte	0x0f
	.zero		1


	//   ....[107]....
        /*07bc*/ 	.word	0x00005a60
        /*07c0*/ 	.word	0x00000000
        /*07c4*/ 	.word	0x00000148
        /*07c8*/ 	.short	0x010a
        /*07ca*/ 	.byte	0xff
	.zero		1


	//   ....[108]....
        /*07cc*/ 	.word	0x00005e10
        /*07d0*/ 	.word	0x000000ff
        /*07d4*/ 	.word	0x00000160
        /*07d8*/ 	.short	0x010a
        /*07da*/ 	.byte	0x32
	.zero		1


	//   ....[109]....
        /*07dc*/ 	.word	0x00005f10
        /*07e0*/ 	.word	0x000000ff
        /*07e4*/ 	.word	0x00000000
        /*07e8*/ 	.short	0x0101
        /*07ea*/ 	.byte	0x04
	.zero		1


	//   ....[110]....
        /*07ec*/ 	.word	0x00006d30
        /*07f0*/ 	.word	0x000000ff
        /*07f4*/ 	.word	0x00000110
        /*07f8*/ 	.short	0x010a
        /*07fa*/ 	.byte	0x32
	.zero		1


	//   ....[111]....
        /*07fc*/ 	.word	0x00006d50
        /*0800*/ 	.word	0x00000053
        /*0804*/ 	.word	0x00000170
        /*0808*/ 	.short	0x010a
        /*080a*/ 	.byte	0xff
	.zero		1


	//   ....[112]....
        /*080c*/ 	.word	0x00006e10
        /*0810*/ 	.word	0x000000ff
        /*0814*/ 	.word	0x00000110
        /*0818*/ 	.short	0x010a
        /*081a*/ 	.byte	0x32
	.zero		1


	//   ....[113]....
        /*081c*/ 	.word	0x00006ed0
        /*0820*/ 	.word	0x00000053
        /*0824*/ 	.word	0x00000170
        /*0828*/ 	.short	0x010a
        /*082a*/ 	.byte	0xff
	.zero		1


	//   ....[114]....
        /*082c*/ 	.word	0x00007620
        /*0830*/ 	.word	0x00000000
        /*0834*/ 	.word	0x00000000
        /*0838*/ 	.short	0x0101
        /*083a*/ 	.byte	0xff
	.zero		1


	//   ....[115]....
        /*083c*/ 	.word	0x00007630
        /*0840*/ 	.word	0x00000004
        /*0844*/ 	.word	0x00000110
        /*0848*/ 	.short	0x010a
        /*084a*/ 	.byte	0xff
	.zero		1


	//   ....[116]....
        /*084c*/ 	.word	0x000076e0
        /*0850*/ 	.word	0x00000004
        /*0854*/ 	.word	0x00000110
        /*0858*/ 	.short	0x010a
        /*085a*/ 	.byte	0xff
	.zero		1


	//   ....[117]....
        /*085c*/ 	.word	0x00007e80
        /*0860*/ 	.word	0x00000057
        /*0864*/ 	.word	0x00000000
        /*0868*/ 	.short	0x0101
        /*086a*/ 	.byte	0xff
	.zero		1


	//   ....[118]....
        /*086c*/ 	.word	0x00007ea0
        /*0870*/ 	.word	0x0000005d
        /*0874*/ 	.word	0x00000110
        /*0878*/ 	.short	0x010a
        /*087a*/ 	.byte	0xff
	.zero		1


	//   ....[119]....
        /*087c*/ 	.word	0x00007f40
        /*0880*/ 	.word	0x0000005d
        /*0884*/ 	.word	0x00000110
        /*0888*/ 	.short	0x010a
        /*088a*/ 	.byte	0xff
	.zero		1


	//   ....[120]....
        /*088c*/ 	.word	0x000086d0
        /*0890*/ 	.word	0x00000057
        /*0894*/ 	.word	0x00000000
        /*0898*/ 	.short	0x0101
        /*089a*/ 	.byte	0xff
	.zero		1


	//   ....[121]....
        /*089c*/ 	.word	0x000086f0
        /*08a0*/ 	.word	0x00000010
        /*08a4*/ 	.word	0x00000110
        /*08a8*/ 	.short	0x010a
        /*08aa*/ 	.byte	0xff
	.zero		1


	//   ....[122]....
        /*08ac*/ 	.word	0x00008790
        /*08b0*/ 	.word	0x00000010
        /*08b4*/ 	.word	0x00000110
        /*08b8*/ 	.short	0x010a
        /*08ba*/ 	.byte	0xff
	.zero		1


	//   ....[123]....
        /*08bc*/ 	.word	0x00008ac0
        /*08c0*/ 	.word	0x000000ff
        /*08c4*/ 	.word	0x00000000
        /*08c8*/ 	.short	0x0101
        /*08ca*/ 	.byte	0x05
	.zero		1


	//   ....[124]....
        /*08cc*/ 	.word	0x00008f70
        /*08d0*/ 	.word	0x00000003
        /*08d4*/ 	.word	0x00000000
        /*08d8*/ 	.short	0x0101
        /*08da*/ 	.byte	0xff
	.zero		1


	//   ....[125]....
        /*08dc*/ 	.word	0x000091b0
        /*08e0*/ 	.word	0x000000ff
        /*08e4*/ 	.word	0x00000000
        /*08e8*/ 	.short	0x0101
        /*08ea*/ 	.byte	0x04
	.zero		1


	//   ....[126]....
        /*08ec*/ 	.word	0x000091e0
        /*08f0*/ 	.word	0x00000003
        /*08f4*/ 	.word	0x00000088
        /*08f8*/ 	.short	0x010a
        /*08fa*/ 	.byte	0xff
	.zero		1


	//   ....[127]....
        /*08fc*/ 	.word	0x00009240
        /*0900*/ 	.word	0x00000003
        /*0904*/ 	.word	0x00000088
        /*0908*/ 	.short	0x010a
        /*090a*/ 	.byte	0xff
	.zero		1


	//   ....[128]....
        /*090c*/ 	.word	0x000092a0
        /*0910*/ 	.word	0x00000002
        /*0914*/ 	.word	0x00000160
        /*0918*/ 	.short	0x010a
        /*091a*/ 	.byte	0xff
	.zero		1


	//   ....[129]....
        /*091c*/ 	.word	0x00009300
        /*0920*/ 	.word	0x00000000
        /*0924*/ 	.word	0x00000000
        /*0928*/ 	.short	0x010a
        /*092a*/ 	.byte	0xff
	.zero		1


	//   ....[130]....
        /*092c*/ 	.word	0x00009360
        /*0930*/ 	.word	0x00000000
        /*0934*/ 	.word	0x00000000
        /*0938*/ 	.short	0x010a
        /*093a*/ 	.byte	0xff
	.zero		1


	//   ....[131]....
        /*093c*/ 	.word	0x000093c0
        /*0940*/ 	.word	0x00000000
        /*0944*/ 	.word	0x00000000
        /*0948*/ 	.short	0x010a
        /*094a*/ 	.byte	0xff
	.zero		1


	//   ....[132]....
        /*094c*/ 	.word	0x00009420
        /*0950*/ 	.word	0x00000000
        /*0954*/ 	.word	0x00000000
        /*0958*/ 	.short	0x010a
        /*095a*/ 	.byte	0xff
	.zero		1


	//   ....[133]....
        /*095c*/ 	.word	0x00009480
        /*0960*/ 	.word	0x00000000
        /*0964*/ 	.word	0x00000000
        /*0968*/ 	.short	0x010a
        /*096a*/ 	.byte	0xff
	.zero		1


	//   ....[134]....
        /*096c*/ 	.word	0x000094e0
        /*0970*/ 	.word	0x00000000
        /*0974*/ 	.word	0x00000000
        /*0978*/ 	.short	0x010a
        /*097a*/ 	.byte	0xff
	.zero		1


	//   ....[135]....
        /*097c*/ 	.word	0x00009540
        /*0980*/ 	.word	0x00000000
        /*0984*/ 	.word	0x00000000
        /*0988*/ 	.short	0x010a
        /*098a*/ 	.byte	0xff
	.zero		1


	//   ....[136]....
        /*098c*/ 	.word	0x000095a0
        /*0990*/ 	.word	0x00000000
        /*0994*/ 	.word	0x00000000
        /*0998*/ 	.short	0x010a
        /*099a*/ 	.byte	0xff
	.zero		1


	//   ....[137]....
        /*099c*/ 	.word	0x00009600
        /*09a0*/ 	.word	0x00000000
        /*09a4*/ 	.word	0x00000000
        /*09a8*/ 	.short	0x010a
        /*09aa*/ 	.byte	0xff
	.zero		1


	//   ....[138]....
        /*09ac*/ 	.word	0x00009660
        /*09b0*/ 	.word	0x00000000
        /*09b4*/ 	.word	0x00000000
        /*09b8*/ 	.short	0x010a
        /*09ba*/ 	.byte	0xff
	.zero		1


	//   ....[139]....
        /*09bc*/ 	.word	0x000096c0
        /*09c0*/ 	.word	0x00000000
        /*09c4*/ 	.word	0x00000000
        /*09c8*/ 	.short	0x010a
        /*09ca*/ 	.byte	0xff
	.zero		1


	//   ....[140]....
        /*09cc*/ 	.word	0x00009720
        /*09d0*/ 	.word	0x00000000
        /*09d4*/ 	.word	0x00000000
        /*09d8*/ 	.short	0x010a
        /*09da*/ 	.byte	0xff
	.zero		1


	//   ....[141]....
        /*09dc*/ 	.word	0x00009780
        /*09e0*/ 	.word	0x00000000
        /*09e4*/ 	.word	0x00000000
        /*09e8*/ 	.short	0x010a
        /*09ea*/ 	.byte	0xff
	.zero		1


	//   ....[142]....
        /*09ec*/ 	.word	0x000097e0
        /*09f0*/ 	.word	0x00000000
        /*09f4*/ 	.word	0x00000000
        /*09f8*/ 	.short	0x010a
        /*09fa*/ 	.byte	0xff
	.zero		1


	//   ....[143]....
        /*09fc*/ 	.word	0x00009840
        /*0a00*/ 	.word	0x00000000
        /*0a04*/ 	.word	0x00000000
        /*0a08*/ 	.short	0x010a
        /*0a0a*/ 	.byte	0xff
	.zero		1


	//   ....[144]....
        /*0a0c*/ 	.word	0x000098a0
        /*0a10*/ 	.word	0x00000000
        /*0a14*/ 	.word	0x00000000
        /*0a18*/ 	.short	0x010a
        /*0a1a*/ 	.byte	0xff
	.zero		1


	//   ....[145]....
        /*0a1c*/ 	.word	0x00009900
        /*0a20*/ 	.word	0x00000004
        /*0a24*/ 	.word	0x00000168
        /*0a28*/ 	.short	0x010a
        /*0a2a*/ 	.byte	0xff
	.zero		1


	//   ....[146]....
        /*0a2c*/ 	.word	0x00009960
        /*0a30*/ 	.word	0x00000004
        /*0a34*/ 	.word	0x00000160
        /*0a38*/ 	.short	0x010a
        /*0a3a*/ 	.byte	0xff
	.zero		1


	//   ....[147]....
        /*0a3c*/ 	.word	0x000099c0
        /*0a40*/ 	.word	0x00000000
        /*0a44*/ 	.word	0x00000160
        /*0a48*/ 	.short	0x010a
        /*0a4a*/ 	.byte	0xff
	.zero		1


	//   ....[148]....
        /*0a4c*/ 	.word	0x00009a20
        /*0a50*/ 	.word	0x00000000
        /*0a54*/ 	.word	0x00000180
        /*0a58*/ 	.short	0x010a
        /*0a5a*/ 	.byte	0xff
	.zero		1


	//   ....[149]....
        /*0a5c*/ 	.word	0x00009a80
        /*0a60*/ 	.word	0x00000000
        /*0a64*/ 	.word	0x00000000
        /*0a68*/ 	.short	0x010a
        /*0a6a*/ 	.byte	0xff
	.zero		1


	//   ....[150]....
        /*0a6c*/ 	.word	0x00009ae0
        /*0a70*/ 	.word	0x00000000
        /*0a74*/ 	.word	0x00000000
        /*0a78*/ 	.short	0x010a
        /*0a7a*/ 	.byte	0xff
	.zero		1


	//   ....[151]....
        /*0a7c*/ 	.word	0x00009b40
        /*0a80*/ 	.word	0x00000000
        /*0a84*/ 	.word	0x00000000
        /*0a88*/ 	.short	0x010a
        /*0a8a*/ 	.byte	0xff
	.zero		1


	//   ....[152]....
        /*0a8c*/ 	.word	0x00009ba0
        /*0a90*/ 	.word	0x00000003
        /*0a94*/ 	.word	0x00000160
        /*0a98*/ 	.short	0x010a
        /*0a9a*/ 	.byte	0xff
	.zero		1


	//   ....[153]....
        /*0a9c*/ 	.word	0x00009c00
        /*0aa0*/ 	.word	0x00000000
        /*0aa4*/ 	.word	0x00000158
        /*0aa8*/ 	.short	0x010a
        /*0aaa*/ 	.byte	0xff
	.zero		1


	//   ....[154]....
        /*0aac*/ 	.word	0x00009c60
        /*0ab0*/ 	.word	0x00000003
        /*0ab4*/ 	.word	0x00000130
        /*0ab8*/ 	.short	0x010a
        /*0aba*/ 	.byte	0xff
	.zero		1


	//   ....[155]....
        /*0abc*/ 	.word	0x00009cc0
        /*0ac0*/ 	.word	0x00000003
        /*0ac4*/ 	.word	0x00000138
        /*0ac8*/ 	.short	0x010a
        /*0aca*/ 	.byte	0xff
	.zero		1


	//   ....[156]....
        /*0acc*/ 	.word	0x00009d20
        /*0ad0*/ 	.word	0x00000003
        /*0ad4*/ 	.word	0x00000140
        /*0ad8*/ 	.short	0x010a
        /*0ada*/ 	.byte	0xff
	.zero		1


	//   ....[157]....
        /*0adc*/ 	.word	0x00009d80
        /*0ae0*/ 	.word	0x00000003
        /*0ae4*/ 	.word	0x00000148
        /*0ae8*/ 	.short	0x010a
        /*0aea*/ 	.byte	0xff
	.zero		1


	//   ....[158]....
        /*0aec*/ 	.word	0x00009de0
        /*0af0*/ 	.word	0x00000000
        /*0af4*/ 	.word	0x00000130
        /*0af8*/ 	.short	0x010a
        /*0afa*/ 	.byte	0xff
	.zero		1


	//   ....[159]....
        /*0afc*/ 	.word	0x00009e40
        /*0b00*/ 	.word	0x00000000
        /*0b04*/ 	.word	0x00000138
        /*0b08*/ 	.short	0x010a
        /*0b0a*/ 	.byte	0xff
	.zero		1


	//   ....[160]....
        /*0b0c*/ 	.word	0x00009ea0
        /*0b10*/ 	.word	0x00000000
        /*0b14*/ 	.word	0x00000140
        /*0b18*/ 	.short	0x010a
        /*0b1a*/ 	.byte	0xff
	.zero		1


	//   ....[161]....
        /*0b1c*/ 	.word	0x00009f00
        /*0b20*/ 	.word	0x00000000
        /*0b24*/ 	.word	0x00000160
        /*0b28*/ 	.short	0x010a
        /*0b2a*/ 	.byte	0xff
	.zero		1


	//   ....[162]....
        /*0b2c*/ 	.word	0x00009f60
        /*0b30*/ 	.word	0x00000002
        /*0b34*/ 	.word	0x00000110
        /*0b38*/ 	.short	0x010a
        /*0b3a*/ 	.byte	0xff
	.zero		1


	//   ....[163]....
        /*0b3c*/ 	.word	0x00009fb0
        /*0b40*/ 	.word	0x00000053
        /*0b44*/ 	.word	0x00000170
        /*0b48*/ 	.short	0x010a
        /*0b4a*/ 	.byte	0xff
	.zero		1


	//   ....[164]....
        /*0b4c*/ 	.word	0x0000a000
        /*0b50*/ 	.word	0x00000004
        /*0b54*/ 	.word	0x00000110
        /*0b58*/ 	.short	0x010a
        /*0b5a*/ 	.byte	0xff
	.zero		1


	//   ....[165]....
        /*0b5c*/ 	.word	0x0000a050
        /*0b60*/ 	.word	0x0000005d
        /*0b64*/ 	.word	0x00000110
        /*0b68*/ 	.short	0x010a
        /*0b6a*/ 	.byte	0xff
	.zero		1


	//   ....[166]....
        /*0b6c*/ 	.word	0x0000a0a0
        /*0b70*/ 	.word	0x00000010
        /*0b74*/ 	.word	0x00000110
        /*0b78*/ 	.short	0x010a
        /*0b7a*/ 	.byte	0xff
	.zero		1


	//----- nvinfo : EIATTR_NUM_MBARRIERS
	.align		4
.L_47:
        /*0b7c*/ 	.byte	0x03, 0x38
        /*0b7e*/ 	.short	0x0032


	//----- nvinfo : EIATTR_EXIT_INSTR_OFFSETS
	.align		4
        /*0b80*/ 	.byte	0x04, 0x1c
        /*0b82*/ 	.short	(.L_49 - .L_48)


	//   ....[0]....
.L_48:
        /*0b84*/ 	.word	0x00003600


	//   ....[1]....
        /*0b88*/ 	.word	0x00003890


	//   ....[2]....
        /*0b8c*/ 	.word	0x000038f0


	//   ....[3]....
        /*0b90*/ 	.word	0x00004630


	//   ....[4]....
        /*0b94*/ 	.word	0x00005a90


	//   ....[5]....
        /*0b98*/ 	.word	0x00005ad0


	//   ....[6]....
        /*0b9c*/ 	.word	0x000090a0


	//   ....[7]....
        /*0ba0*/ 	.word	0x00009120


	//   ....[8]....
        /*0ba4*/ 	.word	0x00009150


	//   ....[9]....
        /*0ba8*/ 	.word	0x000091c0


	//----- nvinfo : EIATTR_MAX_THREADS
	.align		4
.L_49:
        /*0bac*/ 	.byte	0x04, 0x05
        /*0bae*/ 	.short	(.L_51 - .L_50)
.L_50:
        /*0bb0*/ 	.word	0x00000100
        /*0bb4*/ 	.word	0x00000001
        /*0bb8*/ 	.word	0x00000001


	//----- nvinfo : EIATTR_CRS_STACK_SIZE
	.align		4
.L_51:
        /*0bbc*/ 	.byte	0x04, 0x1e
        /*0bbe*/ 	.short	(.L_53 - .L_52)
.L_52:
        /*0bc0*/ 	.word	0x00000000


	//----- nvinfo : EIATTR_CBANK_PARAM_SIZE
	.align		4
.L_53:
        /*0bc4*/ 	.byte	0x03, 0x19
        /*0bc6*/ 	.short	0x0800


	//----- nvinfo : EIATTR_PARAM_CBANK
	.align		4
        /*0bc8*/ 	.byte	0x04, 0x0a
        /*0bca*/ 	.short	(.L_55 - .L_54)
	.align		4
.L_54:
        /*0bcc*/ 	.word	index@(.nv.constant0._ZN7cutlass13device_kernelINS_4conv6kernel13ConvUniversalINS1_16ConvProblemShapeILNS1_8OperatorE2ELi2EEENS1_10collective14CollectiveConvINS1_47MainloopSm100TmaUmmaWarpSpecializedImplicitGemmILS5_2ELi17ELi2ELi1ELi2EN4cute5tupleIJNSA_1CILi2EEENSC_ILi1EEESE_EEEEENSB_IJNSC_ILi64EEENSB_IJNSC_ILi128EEEEEENSB_IJNSC_ILi32EEEEEEEEENS_10bfloat16_tESN_NSA_8TiledMMAINSA_8MMA_AtomIJNSA_20SM100_MMA_F16BF16_SSISN_SN_fLi64ELi128ELNSA_4UMMA5MajorE1ELSS_1ELNSR_7ScaleInE0ELST_0EEEEEENSA_6LayoutINSB_IJSE_SE_SE_EEENSB_IJNSC_ILi0EEESY_SY_EEEEENSB_IJNSA_10UnderscoreES11_S11_EEEEENS7_6detail27Sm100ImplicitGemmTileTraitsINSA_13SM90_TMA_LOADENSA_14ComposedLayoutINSA_7SwizzleILi3ELi4ELi3EEENSA_18smem_ptr_flag_bitsILi16EEENSW_INSB_IJSH_NSC_ILi8EEEEEENSB_IJSE_SH_EEEEEEEvEENS15_INSA_30SM90_TMA_LOAD_IM2COL_MULTICASTES1G_vEEEENS_8epilogue10collective18CollectiveEpilogueINS1L_23Sm100TmaWarpSpecializedILi4ELi2ELi16ELb1ELb0EEEJSM_NSB_IJNSW_ISH_SE_EENSW_ISK_SE_EEEEESN_NSB_IJlNSB_IJSE_llEEESY_EEESN_S1U_NS1L_6fusion15FusionCallbacksIS1P_NS1V_17LinearCombinationISN_fSN_fLNS_15FloatRoundStyleE2EEESM_S1S_JEEENSA_5SM1004TMEM4LOAD26SM100_TMEM_LOAD_16dp256b4xES16_NS17_INS18_ILi2ELi4ELi3EEES1B_NSW_INSB_IJS1C_SK_EEENSB_IJSK_SE_EEEEEEENSA_17SM75_U32x4_LDSM_NENSA_14SM90_TMA_STOREES29_NSA_17SM90_U32x4_STSM_NENSA_39AutoVectorizingCopyWithAssumedAlignmentILi128EEEEEEvvEEEEvNT_6ParamsE)
        /*0bd0*/ 	.short	0x0380
        /*0bd2*/ 	.short	0x0800


	//----- nvinfo : EIATTR_SW_WAR
	.align		4
.L_55:
        /*0bd4*/ 	.byte	0x04, 0x36
        /*0bd6*/ 	.short	(.L_57 - .L_56)
.L_56:
        /*0bd8*/ 	.word	0x00000008
.L_57:


//--------------------- .nv.callgraph             --------------------------
	.section	.nv.callgraph,"",@"SHT_CUDA_CALLGRAPH"
	.align	4
	.sectionentsize	8
	.align		4
        /*0000*/ 	.word	0x00000000
	.align		4
        /*0004*/ 	.word	0xffffffff
	.align		4
        /*0008*/ 	.word	index@(_ZN7cutlass13device_kernelINS_4conv6kernel13ConvUniversalINS1_16ConvProblemShapeILNS1_8OperatorE2ELi2EEENS1_10collective14CollectiveConvINS1_47MainloopSm100TmaUmmaWarpSpecializedImplicitGemmILS5_2ELi17ELi2ELi1ELi2EN4cute5tupleIJNSA_1CILi2EEENSC_ILi1EEESE_EEEEENSB_IJNSC_ILi64EEENSB_IJNSC_ILi128EEEEEENSB_IJNSC_ILi32EEEEEEEEENS_10bfloat16_tESN_NSA_8TiledMMAINSA_8MMA_AtomIJNSA_20SM100_MMA_F16BF16_SSISN_SN_fLi64ELi128ELNSA_4UMMA5MajorE1ELSS_1ELNSR_7ScaleInE0ELST_0EEEEEENSA_6LayoutINSB_IJSE_SE_SE_EEENSB_IJNSC_ILi0EEESY_SY_EEEEENSB_IJNSA_10UnderscoreES11_S11_EEEEENS7_6detail27Sm100ImplicitGemmTileTraitsINSA_13SM90_TMA_LOADENSA_14ComposedLayoutINSA_7SwizzleILi3ELi4ELi3EEENSA_18smem_ptr_flag_bitsILi16EEENSW_INSB_IJSH_NSC_ILi8EEEEEENSB_IJSE_SH_EEEEEEEvEENS15_INSA_30SM90_TMA_LOAD_IM2COL_MULTICASTES1G_vEEEENS_8epilogue10collective18CollectiveEpilogueINS1L_23Sm100TmaWarpSpecializedILi4ELi2ELi16ELb1ELb0EEEJSM_NSB_IJNSW_ISH_SE_EENSW_ISK_SE_EEEEESN_NSB_IJlNSB_IJSE_llEEESY_EEESN_S1U_NS1L_6fusion15FusionCallbacksIS1P_NS1V_17LinearCombinationISN_fSN_fLNS_15FloatRoundStyleE2EEESM_S1S_JEEENSA_5SM1004TMEM4LOAD26SM100_TMEM_LOAD_16dp256b4xES16_NS17_INS18_ILi2ELi4ELi3EEES1B_NSW_INSB_IJS1C_SK_EEENSB_IJSK_SE_EEEEEEENSA_17SM75_U32x4_LDSM_NENSA_14SM90_TMA_STOREES29_NSA_17SM90_U32x4_STSM_NENSA_39AutoVectorizingCopyWithAssumedAlignmentILi128EEEEEEvvEEEEvNT_6ParamsE)
	.align		4
        /*000c*/ 	.word	index@(__assertfail)
	.align		4
        /*0010*/ 	.word	0x00000000
	.align		4
        /*0014*/ 	.word	0xfffffffe
	.align		4
        /*0018*/ 	.word	0x00000000
	.align		4
        /*001c*/ 	.word	0xfffffffd
	.align		4
        /*0020*/ 	.word	0x00000000
	.align		4
        /*0024*/ 	.word	0xfffffffc


//--------------------- .nv.constant4             --------------------------
	.section	.nv.constant4,"a",@progbits
	.align	8
	.align		8
.nv.constant4:
        /*0000*/ 	.dword	__assertfail
	.align		8
        /*0008*/ 	.dword	__unnamed_1
	.align		8
        /*0010*/ 	.dword	__unnamed_2
	.align		8
        /*0018*/ 	.dword	_ZN39_INTERNAL_2f6e28d2_4_k_cu_0f05c1e1_32284cuda3std3__45__cpo5beginE
	.align		8
        /*0020*/ 	.dword	_ZN39_INTERNAL_2f6e28d2_4_k_cu_0f05c1e1_32284cuda3std3__45__cpo3endE
	.align		8
        /*0028*/ 	.dword	_ZN39_INTERNAL_2f6e28d2_4_k_cu_0f05c1e1_32284cuda3std3__45__cpo6cbeginE
	.align		8
        /*0030*/ 	.dword	_ZN39_INTERNAL_2f6e28d2_4_k_cu_0f05c1e1_32284cuda3std3__45__cpo4cendE
	.align		8
        /*0038*/ 	.dword	_ZN39_INTERNAL_2f6e28d2_4_k_cu_0f05c1e1_32284cuda3std3__441_GLOBAL__N__2f6e28d2_4_k_cu_0f05c1e1_32286ignoreE
	.align		8
        /*0040*/ 	.dword	_ZN39_INTERNAL_2f6e28d2_4_k_cu_0f05c1e1_32284cuda3std3__419piecewise_constructE
	.align		8
        /*0048*/ 	.dword	_ZN39_INTERNAL_2f6e28d2_4_k_cu_0f05c1e1_32284cuda3std3__48in_placeE
	.align		8
        /*0050*/ 	.dword	_ZN39_INTERNAL_2f6e28d2_4_k_cu_0f05c1e1_32284cuda3std6ranges3__45__cpo4swapE
	.align		8
        /*0058*/ 	.dword	_ZN39_INTERNAL_2f6e28d2_4_k_cu_0f05c1e1_32284cuda3std6ranges3__45__cpo9iter_moveE
	.align		8
        /*0060*/ 	.dword	_ZN39_INTERNAL_2f6e28d2_4_k_cu_0f05c1e1_32284cute7productE
	.align		8
        /*0068*/ 	.dword	_ZN39_INTERNAL_2f6e28d2_4_k_cu_0f05c1e1_32284cute1_E
	.align		8
        /*0070*/ 	.dword	$str$27
	.align		8
        /*0078*/ 	.dword	$str$28
	.align		8
        /*0080*/ 	.dword	$str$29
	.align		8
        /*0088*/ 	.dword	$str$30


//--------------------- .text._ZN7cutlass13device_kernelINS_4conv6kernel13ConvUniversalINS1_16ConvProblemShapeILNS1_8OperatorE2ELi2EEENS1_10collective14CollectiveConvINS1_47MainloopSm100TmaUmmaWarpSpecializedImplicitGemmILS5_2ELi17ELi2ELi1ELi2EN4cute5tupleIJNSA_1CILi2EEENSC_ILi1EEESE_EEEEENSB_IJNSC_ILi64EEENSB_IJNSC_ILi128EEEEEENSB_IJNSC_ILi32EEEEEEEEENS_10bfloat16_tESN_NSA_8TiledMMAINSA_8MMA_AtomIJNSA_20SM100_MMA_F16BF16_SSISN_SN_fLi64ELi128ELNSA_4UMMA5MajorE1ELSS_1ELNSR_7ScaleInE0ELST_0EEEEEENSA_6LayoutINSB_IJSE_SE_SE_EEENSB_IJNSC_ILi0EEESY_SY_EEEEENSB_IJNSA_10UnderscoreES11_S11_EEEEENS7_6detail27Sm100ImplicitGemmTileTraitsINSA_13SM90_TMA_LOADENSA_14ComposedLayoutINSA_7SwizzleILi3ELi4ELi3EEENSA_18smem_ptr_flag_bitsILi16EEENSW_INSB_IJSH_NSC_ILi8EEEEEENSB_IJSE_SH_EEEEEEEvEENS15_INSA_30SM90_TMA_LOAD_IM2COL_MULTICASTES1G_vEEEENS_8epilogue10collective18CollectiveEpilogueINS1L_23Sm100TmaWarpSpecializedILi4ELi2ELi16ELb1ELb0EEEJSM_NSB_IJNSW_ISH_SE_EENSW_ISK_SE_EEEEESN_NSB_IJlNSB_IJSE_llEEESY_EEESN_S1U_NS1L_6fusion15FusionCallbacksIS1P_NS1V_17LinearCombinationISN_fSN_fLNS_15FloatRoundStyleE2EEESM_S1S_JEEENSA_5SM1004TMEM4LOAD26SM100_TMEM_LOAD_16dp256b4xES16_NS17_INS18_ILi2ELi4ELi3EEES1B_NSW_INSB_IJS1C_SK_EEENSB_IJSK_SE_EEEEEEENSA_17SM75_U32x4_LDSM_NENSA_14SM90_TMA_STOREES29_NSA_17SM90_U32x4_STSM_NENSA_39AutoVectorizingCopyWithAssumedAlignmentILi128EEEEEEvvEEEEvNT_6ParamsE --------------------------
	.section	.text._ZN7cutlass13device_kernelINS_4conv6kernel13ConvUniversalINS1_16ConvProblemShapeILNS1_8OperatorE2ELi2EEENS1_10collective14CollectiveConvINS1_47MainloopSm100TmaUmmaWarpSpecializedImplicitGemmILS5_2ELi17ELi2ELi1ELi2EN4cute5tupleIJNSA_1CILi2EEENSC_ILi1EEESE_EEEEENSB_IJNSC_ILi64EEENSB_IJNSC_ILi128EEEEEENSB_IJNSC_ILi32EEEEEEEEENS_10bfloat16_tESN_NSA_8TiledMMAINSA_8MMA_AtomIJNSA_20SM100_MMA_F16BF16_SSISN_SN_fLi64ELi128ELNSA_4UMMA5MajorE1ELSS_1ELNSR_7ScaleInE0ELST_0EEEEEENSA_6LayoutINSB_IJSE_SE_SE_EEENSB_IJNSC_ILi0EEESY_SY_EEEEENSB_IJNSA_10UnderscoreES11_S11_EEEEENS7_6detail27Sm100ImplicitGemmTileTraitsINSA_13SM90_TMA_LOADENSA_14ComposedLayoutINSA_7SwizzleILi3ELi4ELi3EEENSA_18smem_ptr_flag_bitsILi16EEENSW_INSB_IJSH_NSC_ILi8EEEEEENSB_IJSE_SH_EEEEEEEvEENS15_INSA_30SM90_TMA_LOAD_IM2COL_MULTICASTES1G_vEEEENS_8epilogue10collective18CollectiveEpilogueINS1L_23Sm100TmaWarpSpecializedILi4ELi2ELi16ELb1ELb0EEEJSM_NSB_IJNSW_ISH_SE_EENSW_ISK_SE_EEEEESN_NSB_IJlNSB_IJSE_llEEESY_EEESN_S1U_NS1L_6fusion15FusionCallbacksIS1P_NS1V_17LinearCombinationISN_fSN_fLNS_15FloatRoundStyleE2EEESM_S1S_JEEENSA_5SM1004TMEM4LOAD26SM100_TMEM_LOAD_16dp256b4xES16_NS17_INS18_ILi2ELi4ELi3EEES1B_NSW_INSB_IJS1C_SK_EEENSB_IJSK_SE_EEEEEEENSA_17SM75_U32x4_LDSM_NENSA_14SM90_TMA_STOREES29_NSA_17SM90_U32x4_STSM_NENSA_39AutoVectorizingCopyWithAssumedAlignmentILi128EEEEEEvvEEEEvNT_6ParamsE,"ax",@progbits
	.align	128
.text._ZN7cutlass13device_kernelINS_4conv6kernel13ConvUniversalINS1_16ConvProblemShapeILNS1_8OperatorE2ELi2EEENS1_10collective14CollectiveConvINS1_47MainloopSm100TmaUmmaWarpSpecializedImplicitGemmILS5_2ELi17ELi2ELi1ELi2EN4cute5tupleIJNSA_1CILi2EEENSC_ILi1EEESE_EEEEENSB_IJNSC_ILi64EEENSB_IJNSC_ILi128EEEEEENSB_IJNSC_ILi32EEEEEEEEENS_10bfloat16_tESN_NSA_8TiledMMAINSA_8MMA_AtomIJNSA_20SM100_MMA_F16BF16_SSISN_SN_fLi64ELi128ELNSA_4UMMA5MajorE1ELSS_1ELNSR_7ScaleInE0ELST_0EEEEEENSA_6LayoutINSB_IJSE_SE_SE_EEENSB_IJNSC_ILi0EEESY_SY_EEEEENSB_IJNSA_10UnderscoreES11_S11_EEEEENS7_6detail27Sm100ImplicitGemmTileTraitsINSA_13SM90_TMA_LOADENSA_14ComposedLayoutINSA_7SwizzleILi3ELi4ELi3EEENSA_18smem_ptr_flag_bitsILi16EEENSW_INSB_IJSH_NSC_ILi8EEEEEENSB_IJSE_SH_EEEEEEEvEENS15_INSA_30SM90_TMA_LOAD_IM2COL_MULTICASTES1G_vEEEENS_8epilogue10collective18CollectiveEpilogueINS1L_23Sm100TmaWarpSpecializedILi4ELi2ELi16ELb1ELb0EEEJSM_NSB_IJNSW_ISH_SE_EENSW_ISK_SE_EEEEESN_NSB_IJlNSB_IJSE_llEEESY_EEESN_S1U_NS1L_6fusion15FusionCallbacksIS1P_NS1V_17LinearCombinationISN_fSN_fLNS_15FloatRoundStyleE2EEESM_S1S_JEEENSA_5SM1004TMEM4LOAD26SM100_TMEM_LOAD_16dp256b4xES16_NS17_INS18_ILi2ELi4ELi3EEES1B_NSW_INSB_IJS1C_SK_EEENSB_IJSK_SE_EEEEEEENSA_17SM75_U32x4_LDSM_NENSA_14SM90_TMA_STOREES29_NSA_17SM90_U32x4_STSM_NENSA_39AutoVectorizingCopyWithAssumedAlignmentILi128EEEEEEvvEEEEvNT_6ParamsE:
        .type           _ZN7cutlass13device_kernelINS_4conv6kernel13ConvUniversalINS1_16ConvProblemShapeILNS1_8OperatorE2ELi2EEENS1_10collective14CollectiveConvINS1_47MainloopSm100TmaUmmaWarpSpecializedImplicitGemmILS5_2ELi17ELi2ELi1ELi2EN4cute5tupleIJNSA_1CILi2EEENSC_ILi1EEESE_EEEEENSB_IJNSC_ILi64EEENSB_IJNSC_ILi128EEEEEENSB_IJNSC_ILi32EEEEEEEEENS_10bfloat16_tESN_NSA_8TiledMMAINSA_8MMA_AtomIJNSA_20SM100_MMA_F16BF16_SSISN_SN_fLi64ELi128ELNSA_4UMMA5MajorE1ELSS_1ELNSR_7ScaleInE0ELST_0EEEEEENSA_6LayoutINSB_IJSE_SE_SE_EEENSB_IJNSC_ILi0EEESY_SY_EEEEENSB_IJNSA_10UnderscoreES11_S11_EEEEENS7_6detail27Sm100ImplicitGemmTileTraitsINSA_13SM90_TMA_LOADENSA_14ComposedLayoutINSA_7SwizzleILi3ELi4ELi3EEENSA_18smem_ptr_flag_bitsILi16EEENSW_INSB_IJSH_NSC_ILi8EEEEEENSB_IJSE_SH_EEEEEEEvEENS15_INSA_30SM90_TMA_LOAD_IM2COL_MULTICASTES1G_vEEEENS_8epilogue10collective18CollectiveEpilogueINS1L_23Sm100TmaWarpSpecializedILi4ELi2ELi16ELb1ELb0EEEJSM_NSB_IJNSW_ISH_SE_EENSW_ISK_SE_EEEEESN_NSB_IJlNSB_IJSE_llEEESY_EEESN_S1U_NS1L_6fusion15FusionCallbacksIS1P_NS1V_17LinearCombinationISN_fSN_fLNS_15FloatRoundStyleE2EEESM_S1S_JEEENSA_5SM1004TMEM4LOAD26SM100_TMEM_LOAD_16dp256b4xES16_NS17_INS18_ILi2ELi4ELi3EEES1B_NSW_INSB_IJS1C_SK_EEENSB_IJSK_SE_EEEEEEENSA_17SM75_U32x4_LDSM_NENSA_14SM90_TMA_STOREES29_NSA_17SM90_U32x4_STSM_NENSA_39AutoVectorizingCopyWithAssumedAlignmentILi128EEEEEEvvEEEEvNT_6ParamsE,@function
        .size           _ZN7cutlass13device_kernelINS_4conv6kernel13ConvUniversalINS1_16ConvProblemShapeILNS1_8OperatorE2ELi2EEENS1_10collective14CollectiveConvINS1_47MainloopSm100TmaUmmaWarpSpecializedImplicitGemmILS5_2ELi17ELi2ELi1ELi2EN4cute5tupleIJNSA_1CILi2EEENSC_ILi1EEESE_EEEEENSB_IJNSC_ILi64EEENSB_IJNSC_ILi128EEEEEENSB_IJNSC_ILi32EEEEEEEEENS_10bfloat16_tESN_NSA_8TiledMMAINSA_8MMA_AtomIJNSA_20SM100_MMA_F16BF16_SSISN_SN_fLi64ELi128ELNSA_4UMMA5MajorE1ELSS_1ELNSR_7ScaleInE0ELST_0EEEEEENSA_6LayoutINSB_IJSE_SE_SE_EEENSB_IJNSC_ILi0EEESY_SY_EEEEENSB_IJNSA_10UnderscoreES11_S11_EEEEENS7_6detail27Sm100ImplicitGemmTileTraitsINSA_13SM90_TMA_LOADENSA_14ComposedLayoutINSA_7SwizzleILi3ELi4ELi3EEENSA_18smem_ptr_flag_bitsILi16EEENSW_INSB_IJSH_NSC_ILi8EEEEEENSB_IJSE_SH_EEEEEEEvEENS15_INSA_30SM90_TMA_LOAD_IM2COL_MULTICASTES1G_vEEEENS_8epilogue10collective18CollectiveEpilogueINS1L_23Sm100TmaWarpSpecializedILi4ELi2ELi16ELb1ELb0EEEJSM_NSB_IJNSW_ISH_SE_EENSW_ISK_SE_EEEEESN_NSB_IJlNSB_IJSE_llEEESY_EEESN_S1U_NS1L_6fusion15FusionCallbacksIS1P_NS1V_17LinearCombinationISN_fSN_fLNS_15FloatRoundStyleE2EEESM_S1S_JEEENSA_5SM1004TMEM4LOAD26SM100_TMEM_LOAD_16dp256b4xES16_NS17_INS18_ILi2ELi4ELi3EEES1B_NSW_INSB_IJS1C_SK_EEENSB_IJSK_SE_EEEEEEENSA_17SM75_U32x4_LDSM_NENSA_14SM90_TMA_STOREES29_NSA_17SM90_U32x4_STSM_NENSA_39AutoVectorizingCopyWithAssumedAlignmentILi128EEEEEEvvEEEEvNT_6ParamsE,(.L_x_213 - _ZN7cutlass13device_kernelINS_4conv6kernel13ConvUniversalINS1_16ConvProblemShapeILNS1_8OperatorE2ELi2EEENS1_10collective14CollectiveConvINS1_47MainloopSm100TmaUmmaWarpSpecializedImplicitGemmILS5_2ELi17ELi2ELi1ELi2EN4cute5tupleIJNSA_1CILi2EEENSC_ILi1EEESE_EEEEENSB_IJNSC_ILi64EEENSB_IJNSC_ILi128EEEEEENSB_IJNSC_ILi32EEEEEEEEENS_10bfloat16_tESN_NSA_8TiledMMAINSA_8MMA_AtomIJNSA_20SM100_MMA_F16BF16_SSISN_SN_fLi64ELi128ELNSA_4UMMA5MajorE1ELSS_1ELNSR_7ScaleInE0ELST_0EEEEEENSA_6LayoutINSB_IJSE_SE_SE_EEENSB_IJNSC_ILi0EEESY_SY_EEEEENSB_IJNSA_10UnderscoreES11_S11_EEEEENS7_6detail27Sm100ImplicitGemmTileTraitsINSA_13SM90_TMA_LOADENSA_14ComposedLayoutINSA_7SwizzleILi3ELi4ELi3EEENSA_18smem_ptr_flag_bitsILi16EEENSW_INSB_IJSH_NSC_ILi8EEEEEENSB_IJSE_SH_EEEEEEEvEENS15_INSA_30SM90_TMA_LOAD_IM2COL_MULTICASTES1G_vEEEENS_8epilogue10collective18CollectiveEpilogueINS1L_23Sm100TmaWarpSpecializedILi4ELi2ELi16ELb1ELb0EEEJSM_NSB_IJNSW_ISH_SE_EENSW_ISK_SE_EEEEESN_NSB_IJlNSB_IJSE_llEEESY_EEESN_S1U_NS1L_6fusion15FusionCallbacksIS1P_NS1V_17LinearCombinationISN_fSN_fLNS_15FloatRoundStyleE2EEESM_S1S_JEEENSA_5SM1004TMEM4LOAD26SM100_TMEM_LOAD_16dp256b4xES16_NS17_INS18_ILi2ELi4ELi3EEES1B_NSW_INSB_IJS1C_SK_EEENSB_IJSK_SE_EEEEEEENSA_17SM75_U32x4_LDSM_NENSA_14SM90_TMA_STOREES29_NSA_17SM90_U32x4_STSM_NENSA_39AutoVectorizingCopyWithAssumedAlignmentILi128EEEEEEvvEEEEvNT_6ParamsE)
        .other          _ZN7cutlass13device_kernelINS_4conv6kernel13ConvUniversalINS1_16ConvProblemShapeILNS1_8OperatorE2ELi2EEENS1_10collective14CollectiveConvINS1_47MainloopSm100TmaUmmaWarpSpecializedImplicitGemmILS5_2ELi17ELi2ELi1ELi2EN4cute5tupleIJNSA_1CILi2EEENSC_ILi1EEESE_EEEEENSB_IJNSC_ILi64EEENSB_IJNSC_ILi128EEEEEENSB_IJNSC_ILi32EEEEEEEEENS_10bfloat16_tESN_NSA_8TiledMMAINSA_8MMA_AtomIJNSA_20SM100_MMA_F16BF16_SSISN_SN_fLi64ELi128ELNSA_4UMMA5MajorE1ELSS_1ELNSR_7ScaleInE0ELST_0EEEEEENSA_6LayoutINSB_IJSE_SE_SE_EEENSB_IJNSC_ILi0EEESY_SY_EEEEENSB_IJNSA_10UnderscoreES11_S11_EEEEENS7_6detail27Sm100ImplicitGemmTileTraitsINSA_13SM90_TMA_LOADENSA_14ComposedLayoutINSA_7SwizzleILi3ELi4ELi3EEENSA_18smem_ptr_flag_bitsILi16EEENSW_INSB_IJSH_NSC_ILi8EEEEEENSB_IJSE_SH_EEEEEEEvEENS15_INSA_30SM90_TMA_LOAD_IM2COL_MULTICASTES1G_vEEEENS_8epilogue10collective18CollectiveEpilogueINS1L_23Sm100TmaWarpSpecializedILi4ELi2ELi16ELb1ELb0EEEJSM_NSB_IJNSW_ISH_SE_EENSW_ISK_SE_EEEEESN_NSB_IJlNSB_IJSE_llEEESY_EEESN_S1U_NS1L_6fusion15FusionCallbacksIS1P_NS1V_17LinearCombinationISN_fSN_fLNS_15FloatRoundStyleE2EEESM_S1S_JEEENSA_5SM1004TMEM4LOAD26SM100_TMEM_LOAD_16dp256b4xES16_NS17_INS18_ILi2ELi4ELi3EEES1B_NSW_INSB_IJS1C_SK_EEENSB_IJSK_SE_EEEEEEENSA_17SM75_U32x4_LDSM_NENSA_14SM90_TMA_STOREES29_NSA_17SM90_U32x4_STSM_NENSA_39AutoVectorizingCopyWithAssumedAlignmentILi128EEEEEEvvEEEEvNT_6ParamsE,@"STO_CUDA_ENTRY STV_DEFAULT"
_ZN7cutlass13device_kernelINS_4conv6kernel13ConvUniversalINS1_16ConvProblemShapeILNS1_8OperatorE2ELi2EEENS1_10collective14CollectiveConvINS1_47MainloopSm100TmaUmmaWarpSpecializedImplicitGemmILS5_2ELi17ELi2ELi1ELi2EN4cute5tupleIJNSA_1CILi2EEENSC_ILi1EEESE_EEEEENSB_IJNSC_ILi64EEENSB_IJNSC_ILi128EEEEEENSB_IJNSC_ILi32EEEEEEEEENS_10bfloat16_tESN_NSA_8TiledMMAINSA_8MMA_AtomIJNSA_20SM100_MMA_F16BF16_SSISN_SN_fLi64ELi128ELNSA_4UMMA5MajorE1ELSS_1ELNSR_7ScaleInE0ELST_0EEEEEENSA_6LayoutINSB_IJSE_SE_SE_EEENSB_IJNSC_ILi0EEESY_SY_EEEEENSB_IJNSA_10UnderscoreES11_S11_EEEEENS7_6detail27Sm100ImplicitGemmTileTraitsINSA_13SM90_TMA_LOADENSA_14ComposedLayoutINSA_7SwizzleILi3ELi4ELi3EEENSA_18smem_ptr_flag_bitsILi16EEENSW_INSB_IJSH_NSC_ILi8EEEEEENSB_IJSE_SH_EEEEEEEvEENS15_INSA_30SM90_TMA_LOAD_IM2COL_MULTICASTES1G_vEEEENS_8epilogue10collective18CollectiveEpilogueINS1L_23Sm100TmaWarpSpecializedILi4ELi2ELi16ELb1ELb0EEEJSM_NSB_IJNSW_ISH_SE_EENSW_ISK_SE_EEEEESN_NSB_IJlNSB_IJSE_llEEESY_EEESN_S1U_NS1L_6fusion15FusionCallbacksIS1P_NS1V_17LinearCombinationISN_fSN_fLNS_15FloatRoundStyleE2EEESM_S1S_JEEENSA_5SM1004TMEM4LOAD26SM100_TMEM_LOAD_16dp256b4xES16_NS17_INS18_ILi2ELi4ELi3EEES1B_NSW_INSB_IJS1C_SK_EEENSB_IJSK_SE_EEEEEEENSA_17SM75_U32x4_LDSM_NENSA_14SM90_TMA_STOREES29_NSA_17SM90_U32x4_STSM_NENSA_39AutoVectorizingCopyWithAssumedAlignmentILi128EEEEEEvvEEEEvNT_6ParamsE:
[----:B------:R-:W1:Y:S01]  /*0000*/  LDC R1, c[0x0][0x37c] ;  /* 0x0000df00ff017b82 */ /* 0x000e620000000800 */
[----:B------:R-:W2:Y:S01]  /*0010*/  S2R R73, SR_TID.X ;  /* 0x0000000000497919 */ /* 0x000ea20000002100 */
[----:B------:R-:W3:Y:S01]  /*0020*/  LDCU.64 UR6, c[0x0][0x890] ;  /* 0x00011200ff0677ac */ /* 0x000ee20008000a00 */
[----:B-1----:R-:W-:Y:S01]  /*0030*/  VIADD R1, R1, 0xfffffff8 ;  /* 0xfffffff801017836 */ /* 0x002fe20000000000 */
[----:B------:R-:W-:Y:S02]  /*0040*/  PRMT R59, RZ, 0x7610, R59 ;  /* 0x00007610ff3b7816 */ /* 0x000fe4000000003b */
[----:B------:R-:W-:Y:S01]  /*0050*/  ELECT P6, URZ, PT ;  /* 0x0000000000ff782f */ /* 0x000fe200038c0000 */
[----:B------:R-:W1:Y:S01]  /*0060*/  LDCU.64 UR46, c[0x0][0x358] ;  /* 0x00006b00ff2e77ac */ /* 0x000e620008000a00 */
[----:B---3--:R-:W-:-:S04]  /*0070*/  UISETP.NE.U32.AND UP0, UPT, UR6, URZ, UPT ;  /* 0x000000ff0600728c */ /* 0x008fc8000bf05070 */
[----:B------:R-:W-:Y:S01]  /*0080*/  UISETP.NE.AND.EX UP0, UPT, UR7, URZ, UPT, UP0 ;  /* 0x000000ff0700728c */ /* 0x000fe2000bf05300 */
[----:B--2---:R-:W-:-:S05]  /*0090*/  SHF.R.U32.HI R74, RZ, 0x5, R73 ;  /* 0x00000005ff4a7819 */ /* 0x004fca0000011649 */
[----:B------:R-:W2:Y:S02]  /*00a0*/  SHFL.IDX PT, R0, R74, RZ, 0x1f ;  /* 0x00001fff4a007589 */ /* 0x000ea400000e0000 */
[----:B--2---:R-:W-:Y:S01]  /*00b0*/  R2UR UR4, R0 ;  /* 0x00000000000472ca */ /* 0x004fe200000e0000 */
[----:B-1----:R-:W-:-:S14]  /*00c0*/  BRA.U UP0, `(.L_x_0) ;  /* 0x00000001002c7547 */ /* 0x002fdc000b800000 */
[----:B------:R-:W1:Y:S02]  /*00d0*/  LDCU.64 UR8, c[0x0][0x888] ;  /* 0x00011100ff0877ac */ /* 0x000e640008000a00 */
[----:B-1----:R-:W-:-:S04]  /*00e0*/  UISETP.NE.U32.AND UP0, UPT, UR8, URZ, UPT ;  /* 0x000000ff0800728c */ /* 0x002fc8000bf05070 */
[----:B------:R-:W-:-:S09]  /*00f0*/  UISETP.NE.AND.EX UP0, UPT, UR9, URZ, UPT, UP0 ;  /* 0x000000ff0900728c */ /* 0x000fd2000bf05300 */
[----:B------:R-:W-:Y:S05]  /*0100*/  BRA.U !UP0, `(.L_x_1) ;  /* 0x0000000108107547 */ /* 0x000fea000b800000 */
[----:B------:R-:W1:Y:S02]  /*0110*/  LDC.64 R2, c[0x0][0x888] ;  /* 0x00022200ff027b82 */ /* 0x000e640000000a00 */
[----:B-1----:R1:W5:Y:S01]  /*0120*/  LDG.E R35, desc[UR46][R2.64] ;  /* 0x0000002e02237981 */ /* 0x002362000c1e1900 */
[----:B------:R-:W-:Y:S01]  /*0130*/  HFMA2 R59, -RZ, RZ, 0, 5.9604644775390625e-08 ;  /* 0x00000001ff3b7431 */ /* 0x000fe200000001ff */
[----:B------:R-:W-:Y:S05]  /*0140*/  BRA `(.L_x_0) ;  /* 0x00000000000c7947 */ /* 0x000fea0003800000 */
.L_x_1:
[----:B------:R-:W1:Y:S01]  /*0150*/  LDCU UR5, c[0x0][0x880] ;  /* 0x00011000ff0577ac */ /* 0x000e620008000800 */
[----:B------:R-:W-:Y:S01]  /*0160*/  HFMA2 R59, -RZ, RZ, 0, 5.9604644775390625e-08 ;  /* 0x00000001ff3b7431 */ /* 0x000fe200000001ff */
[----:B-1----:R-:W-:Y:S02]  /*0170*/  MOV R35, UR5 ;  /* 0x0000000500237c02 */ /* 0x002fe40008000f00 */
.L_x_0:
[----:B------:R-:W2:Y:S02]  /*0180*/  LDCU.64 UR8, c[0x0][0x8b0] ;  /* 0x00011600ff0877ac */ /* 0x000ea40008000a00 */
[----:B--2---:R-:W-:-:S04]  /*0190*/  UISETP.NE.U32.AND UP0, UPT, UR8, URZ, UPT ;  /* 0x000000ff0800728c */ /* 0x004fc8000bf05070 */
[----:B------:R-:W-:-:S09]  /*01a0*/  UISETP.NE.AND.EX UP0, UPT, UR9, URZ, UPT, UP0 ;  /* 0x000000ff0900728c */ /* 0x000fd2000bf05300 */
[----:B------:R-:W-:Y:S05]  /*01b0*/  BRA.U UP0, `(.L_x_2) ;  /* 0x0000000100247547 */ /* 0x000fea000b800000 */
[----:B------:R-:W2:Y:S02]  /*01c0*/  LDCU.64 UR8, c[0x0][0x8a8] ;  /* 0x00011500ff0877ac */ /* 0x000ea40008000a00 */
[----:B--2---:R-:W-:-:S04]  /*01d0*/  UISETP.NE.U32.AND UP0, UPT, UR8, URZ, UPT ;  /* 0x000000ff0800728c */ /* 0x004fc8000bf05070 */
[----:B------:R-:W-:-:S09]  /*01e0*/  UISETP.NE.AND.EX UP0, UPT, UR9, URZ, UPT, UP0 ;  /* 0x000000ff0900728c */ /* 0x000fd2000bf05300 */
[----:B------:R-:W-:Y:S05]  /*01f0*/  BRA.U !UP0, `(.L_x_3) ;  /* 0x00000001080c7547 */ /* 0x000fea000b800000 */
[----:B-1----:R-:W1:Y:S02]  /*0200*/  LDC.64 R2, c[0x0][0x8a8] ;  /* 0x00022a00ff027b82 */ /* 0x002e640000000a00 */
[----:B-1----:R2:W5:Y:S01]  /*0210*/  LDG.E R33, desc[UR46][R2.64] ;  /* 0x0000002e02217981 */ /* 0x002562000c1e1900 */
[----:B------:R-:W-:Y:S05]  /*0220*/  BRA `(.L_x_2) ;  /* 0x0000000000087947 */ /* 0x000fea0003800000 */
.L_x_3:
[----:B------:R-:W2:Y:S02]  /*0230*/  LDCU UR5, c[0x0][0x8a0] ;  /* 0x00011400ff0577ac */ /* 0x000ea40008000800 */
[----:B--2---:R-:W-:Y:S02]  /*0240*/  MOV R33, UR5 ;  /* 0x0000000500217c02 */ /* 0x004fe40008000f00 */
.L_x_2:
[----:B------:R-:W-:Y:S01]  /*0250*/  IMAD.U32 R0, RZ, RZ, UR4 ;  /* 0x00000004ff007e24 */ /* 0x000fe2000f8e00ff */
[----:B------:R-:W-:Y:S04]  /*0260*/  BSSY.RECONVERGENT B0, `(.L_x_4) ;  /* 0x000000c000007945 */ /* 0x000fe80003800200 */
[C---:B------:R-:W-:Y:S02]  /*0270*/  ISETP.NE.OR P1, PT, R0.reuse, 0x1, !P6 ;  /* 0x000000010000780c */ /* 0x040fe40007725670 */
[----:B------:R-:W-:-:S11]  /*0280*/  ISETP.NE.OR P0, PT, R0, 0x3, !P6 ;  /* 0x000000030000780c */ /* 0x000fd60007705670 */
[----:B------:R-:W-:Y:S05]  /*0290*/  @P1 BRA `(.L_x_5) ;  /* 0x0000000000201947 */ /* 0x000fea0003800000 */
[----:B------:R-:W3:Y:S02]  /*02a0*/  LDCU.64 UR8, c[0x0][0x348] ;  /* 0x00006900ff0877ac */ /* 0x000ee40008000a00 */
[----:B---3--:R-:W-:Y:S02]  /*02b0*/  UIADD3 UR10, UP1, UPT, UR8, 0x80, URZ ;  /* 0x00000080080a7890 */ /* 0x008fe4000ff3e0ff */
[----:B------:R-:W-:Y:S02]  /*02c0*/  UIADD3 UR8, UP0, UPT, UR8, 0x180, URZ ;  /* 0x0000018008087890 */ /* 0x000fe4000ff1e0ff */
[----:B------:R-:W-:Y:S02]  /*02d0*/  UIADD3.X UR11, UPT, UPT, URZ, UR9, URZ, UP1, !UPT ;  /* 0x00000009ff0b7290 */ /* 0x000fe40008ffe4ff */
[----:B------:R-:W-:-:S07]  /*02e0*/  UIADD3.X UR9, UPT, UPT, URZ, UR9, URZ, UP0, !UPT ;  /* 0x00000009ff097290 */ /* 0x000fce00087fe4ff */
[----:B------:R3:W-:Y:S02]  /*02f0*/  UTMACCTL.PF [UR10] ;  /* 0x000000000a0079b9 */ /* 0x0007e40008040000 */
[----:B------:R3:W-:Y:S02]  /*0300*/  UTMACCTL.PF [UR8] ;  /* 0x00000000080079b9 */ /* 0x0007e40008040000 */
[----:B---3--:R-:W-:Y:S01]  /*0310*/  NOP ;  /* 0x0000000000007918 */ /* 0x008fe20000000000 */
.L_x_5:
[----:B------:R-:W-:Y:S05]  /*0320*/  BSYNC.RECONVERGENT B0 ;  /* 0x0000000000007941 */ /* 0x000fea0003800200 */
.L_x_4:
[----:B------:R-:W-:Y:S04]  /*0330*/  BSSY.RECONVERGENT B0, `(.L_x_6) ;  /* 0x000000a000007945 */ /* 0x000fe80003800200 */
        /* <DEDUP_REMOVED lines=9> */
.L_x_7:
[----:B------:R-:W-:Y:S05]  /*03d0*/  BSYNC.RECONVERGENT B0 ;  /* 0x0000000000007941 */ /* 0x000fea0003800200 */
.L_x_6:
[----:B------:R-:W3:Y:S01]  /*03e0*/  LDCU.64 UR8, c[0x0][0x888] ;  /* 0x00011100ff0877ac */ /* 0x000ee20008000a00 */
[----:B------:R-:W-:Y:S02]  /*03f0*/  UISETP.EQ.U32.AND UP1, UPT, UR6, URZ, UPT ;  /* 0x000000ff0600728c */ /* 0x000fe4000bf22070 */
[----:B------:R-:W-:Y:S02]  /*0400*/  UPLOP3.LUT UP6, UPT, UPT, UPT, UPT, 0x80, 0x8 ;  /* 0x000000000008789c */ /* 0x000fe40003fcf070 */
[----:B---3--:R-:W-:-:S04]  /*0410*/  UISETP.NE.U32.AND UP0, UPT, UR8, URZ, UPT ;  /* 0x000000ff0800728c */ /* 0x008fc8000bf05070 */
[----:B------:R-:W-:-:S04]  /*0420*/  UISETP.NE.AND.EX UP0, UPT, UR9, URZ, UPT, UP0 ;  /* 0x000000ff0900728c */ /* 0x000fc8000bf05300 */
[----:B------:R-:W-:-:S04]  /*0430*/  UISETP.EQ.OR.EX UP2, UPT, UR7, URZ, !UP0, UP1 ;  /* 0x000000ff0700728c */ /* 0x000fc8000c742710 */
[----:B------:R-:W-:-:S05]  /*0440*/  UP2UR UR49, UPR, URZ, 0x4 ;  /* 0x00000004ff317883 */ /* 0x000fca0008000000 */
[----:B------:R-:W-:Y:S07]  /*0450*/  BRA.U !UP2, `(.L_x_8) ;  /* 0x000000010a207547 */ /* 0x000fee000b800000 */
[----:B------:R-:W-:Y:S01]  /*0460*/  UISETP.NE.U32.AND UP2, UPT, UR6, URZ, UPT ;  /* 0x000000ff0600728c */ /* 0x000fe2000bf45070 */
[----:B-----5:R-:W-:Y:S01]  /*0470*/  FSETP.NEU.AND P0, PT, R35, RZ, PT ;  /* 0x000000ff2300720b */ /* 0x020fe20003f0d000 */
[----:B------:R-:W-:Y:S02]  /*0480*/  USEL UR5, URZ, 0xffffffff, UP0 ;  /* 0xffffffffff057887 */ /* 0x000fe40008000000 */
[----:B------:R-:W-:-:S10]  /*0490*/  UISETP.NE.AND.EX UP2, UPT, UR7, URZ, UPT, UP2 ;  /* 0x000000ff0700728c */ /* 0x000fd4000bf45320 */
[----:B------:R-:W-:Y:S01]  /*04a0*/  VOTEU.ANY UP1, P0 ;  /* 0x0000000000ff7886 */ /* 0x000fe20000020100 */
[----:B------:R-:W-:-:S04]  /*04b0*/  @!UP2 USEL UR5, URZ, 0xffffffff, UP1 ;  /* 0xffffffffff05a887 */ /* 0x000fc80008800000 */
[----:B------:R-:W-:-:S04]  /*04c0*/  ULOP3.LUT UR5, UR5, 0x1, URZ, 0xc0, !UPT ;  /* 0x0000000105057892 */ /* 0x000fc8000f8ec0ff */
[----:B------:R-:W-:-:S11]  /*04d0*/  UISETP.NE.U32.AND UP6, UPT, UR5, 0x1, UPT ;  /* 0x000000010500788c */ /* 0x000fd6000bfc5070 */
.L_x_8:
[----:B-12---:R-:W1:Y:S02]  /*04e0*/  SHFL.IDX PT, R2, R74, RZ, 0x1f ;  /* 0x00001fff4a027589 */ /* 0x006e6400000e0000 */
[----:B-1----:R-:W-:-:S13]  /*04f0*/  ISETP.NE.AND P0, PT, R2, RZ, PT ;  /* 0x000000ff0200720c */ /* 0x002fda0003f05270 */
[----:B------:R-:W-:Y:S05]  /*0500*/  @P0 BRA `(.L_x_9) ;  /* 0x0000000000cc0947 */ /* 0x000fea0003800000 */
[----:B------:R-:W-:Y:S01]  /*0510*/  ELECT P0, URZ, PT ;  /* 0x0000000000ff782f */ /* 0x000fe20003800000 */
[----:B------:R-:W-:-:S12]  /*0520*/  BSSY.RECONVERGENT B0, `(.L_x_9) ;  /* 0x0000031000007945 */ /* 0x000fd80003800200 */
[----:B------:R-:W-:Y:S05]  /*0530*/  @!P0 BRA `(.L_x_10) ;  /* 0x0000000000bc8947 */ /* 0x000fea0003800000 */
[----:B------:R-:W1:Y:S01]  /*0540*/  S2UR UR7, SR_CgaCtaId ;  /* 0x00000000000779c3 */ /* 0x000e620000008800 */
[----:B------:R-:W-:Y:S01]  /*0550*/  UMOV UR8, 0x400 ;  /* 0x0000040000087882 */ /* 0x000fe20000000000 */
[----:B------:R-:W-:Y:S01]  /*0560*/  UMOV UR6, 0x1 ;  /* 0x0000000100067882 */ /* 0x000fe20000000000 */
[----:B------:R-:W-:Y:S02]  /*0570*/  UMOV UR5, 0x2 ;  /* 0x0000000200057882 */ /* 0x000fe40000000000 */
[----:B------:R-:W-:-:S04]  /*0580*/  UIADD3 UR10, UPT, UPT, -UR5, 0x100000, URZ ;  /* 0x00100000050a7890 */ /* 0x000fc8000fffe1ff */
[----:B------:R-:W-:Y:S02]  /*0590*/  USHF.L.U32 UR11, UR10, 0xb, URZ ;  /* 0x0000000b0a0b7899 */ /* 0x000fe400080006ff */
[----:B------:R-:W-:Y:S02]  /*05a0*/  USHF.L.U32 UR10, UR10, 0x1, URZ ;  /* 0x000000010a0a7899 */ /* 0x000fe400080006ff */
[----:B-1----:R-:W-:Y:S02]  /*05b0*/  ULEA UR7, UR7, UR8, 0x18 ;  /* 0x0000000807077291 */ /* 0x002fe4000f8ec0ff */
[----:B------:R-:W-:-:S04]  /*05c0*/  UIADD3 UR8, UPT, UPT, -UR6, 0x100000, URZ ;  /* 0x0010000006087890 */ /* 0x000fc8000fffe1ff */
[----:B------:R-:W-:Y:S02]  /*05d0*/  USHF.L.U32 UR9, UR8, 0xb, URZ ;  /* 0x0000000b08097899 */ /* 0x000fe400080006ff */
[----:B------:R-:W-:Y:S01]  /*05e0*/  USHF.L.U32 UR8, UR8, 0x1, URZ ;  /* 0x0000000108087899 */ /* 0x000fe200080006ff */
[----:B------:R-:W1:Y:S11]  /*05f0*/  FENCE.VIEW.ASYNC.S ;  /* 0x00000000000073c6 */ /* 0x000e760000000000 */
[----:B-1----:R1:W2:Y:S01]  /*0600*/  SYNCS.EXCH.64 URZ, [UR7], UR8 ;  /* 0x0000000807ff75b2 */ /* 0x0022a20008000100 */
[----:B------:R1:W3:Y:S01]  /*0610*/  SYNCS.EXCH.64 URZ, [UR7+0x88], UR10 ;  /* 0x0000880a07ff75b2 */ /* 0x0002e20008000100 */
[----:B------:R1:W4:Y:S01]  /*0620*/  SYNCS.EXCH.64 URZ, [UR7+0x8], UR8 ;  /* 0x0000080807ff75b2 */ /* 0x0003220008000100 */
[----:B------:R1:W1:Y:S01]  /*0630*/  SYNCS.EXCH.64 URZ, [UR7+0x90], UR10 ;  /* 0x0000900a07ff75b2 */ /* 0x0002620008000100 */
        /* <DEDUP_REMOVED lines=30> */
[----:B--234-:R-:W-:Y:S01]  /*0820*/  NOP ;  /* 0x0000000000007918 */ /* 0x01cfe20000000000 */
.L_x_10:
[----:B-1----:R-:W-:Y:S05]  /*0830*/  BSYNC.RECONVERGENT B0 ;  /* 0x0000000000007941 */ /* 0x002fea0003800200 */
.L_x_9:
[----:B------:R-:W1:Y:S01]  /*0840*/  SHFL.IDX PT, R2, R74, RZ, 0x1f ;  /* 0x00001fff4a027589 */ /* 0x000e6200000e0000 */
[----:B------:R-:W-:Y:S01]  /*0850*/  NOP ;  /* 0x0000000000007918 */ /* 0x000fe20000000000 */
[----:B-1----:R-:W-:-:S13]  /*0860*/  ISETP.NE.AND P0, PT, R2, 0x1, PT ;  /* 0x000000010200780c */ /* 0x002fda0003f05270 */
[----:B------:R-:W-:Y:S05]  /*0870*/  @P0 BRA `(.L_x_11) ;  /* 0x0000000000580947 */ /* 0x000fea0003800000 */
[----:B------:R-:W1:Y:S01]  /*0880*/  S2UR UR7, SR_CgaCtaId ;  /* 0x00000000000779c3 */ /* 0x000e620000008800 */
[----:B------:R-:W-:Y:S01]  /*0890*/  UMOV UR8, 0x400 ;  /* 0x0000040000087882 */ /* 0x000fe20000000000 */
[----:B------:R-:W-:Y:S01]  /*08a0*/  UMOV UR6, 0x20 ;  /* 0x0000002000067882 */ /* 0x000fe20000000000 */
[----:B------:R-:W-:Y:S01]  /*08b0*/  UMOV UR5, 0x80 ;  /* 0x0000008000057882 */ /* 0x000fe20000000000 */
[----:B------:R-:W-:Y:S01]  /*08c0*/  ELECT P0, URZ, PT ;  /* 0x0000000000ff782f */ /* 0x000fe20003800000 */
        /* <DEDUP_REMOVED lines=8> */
[----:B-1----:R1:W2:Y:S01]  /*0950*/  SYNCS.EXCH.64 URZ, [UR7+0x110], UR8 ;  /* 0x0001100807ff75b2 */ /* 0x0022a20008000100 */
[----:B------:R1:W3:Y:S01]  /*0960*/  SYNCS.EXCH.64 URZ, [UR7+0x130], UR10 ;  /* 0x0001300a07ff75b2 */ /* 0x0002e20008000100 */
[----:B------:R1:W4:Y:S01]  /*0970*/  SYNCS.EXCH.64 URZ, [UR7+0x118], UR8 ;  /* 0x0001180807ff75b2 */ /* 0x0003220008000100 */
[----:B------:R1:W1:Y:S01]  /*0980*/  SYNCS.EXCH.64 URZ, [UR7+0x138], UR10 ;  /* 0x0001380a07ff75b2 */ /* 0x0002620008000100 */
[----:B------:R1:W1:Y:S01]  /*0990*/  SYNCS.EXCH.64 URZ, [UR7+0x120], UR8 ;  /* 0x0001200807ff75b2 */ /* 0x0002620008000100 */
[----:B------:R1:W1:Y:S01]  /*09a0*/  SYNCS.EXCH.64 URZ, [UR7+0x140], UR10 ;  /* 0x0001400a07ff75b2 */ /* 0x0002620008000100 */
[----:B------:R1:W1:Y:S01]  /*09b0*/  SYNCS.EXCH.64 URZ, [UR7+0x128], UR8 ;  /* 0x0001280807ff75b2 */ /* 0x0002620008000100 */
[----:B------:R1:W1:Y:S01]  /*09c0*/  SYNCS.EXCH.64 URZ, [UR7+0x148], UR10 ;  /* 0x0001480a07ff75b2 */ /* 0x0002620008000100 */
[----:B------:R-:W-:Y:S01]  /*09d0*/  NOP ;  /* 0x0000000000007918 */ /* 0x000fe20000000000 */
.L_x_11:
[----:B------:R-:W2:Y:S01]  /*09e0*/  SHFL.IDX PT, R2, R74, RZ, 0x1f ;  /* 0x00001fff4a027589 */ /* 0x000ea200000e0000 */
[----:B------:R-:W-:Y:S01]  /*09f0*/  NOP ;  /* 0x0000000000007918 */ /* 0x000fe20000000000 */
[----:B--2---:R-:W-:-:S13]  /*0a00*/  ISETP.NE.AND P0, PT, R2, 0x3, PT ;  /* 0x000000030200780c */ /* 0x004fda0003f05270 */
[----:B------:R-:W-:Y:S05]  /*0a10*/  @P0 BRA `(.L_x_12) ;  /* 0x0000000000300947 */ /* 0x000fea0003800000 */
[----:B------:R-:W2:Y:S01]  /*0a20*/  S2UR UR6, SR_CgaCtaId ;  /* 0x00000000000679c3 */ /* 0x000ea20000008800 */
[----:B-1----:R-:W-:Y:S01]  /*0a30*/  UMOV UR7, 0x400 ;  /* 0x0000040000077882 */ /* 0x002fe20000000000 */
[----:B------:R-:W-:Y:S01]  /*0a40*/  UMOV UR5, 0x20 ;  /* 0x0000002000057882 */ /* 0x000fe20000000000 */
[----:B------:R-:W-:Y:S01]  /*0a50*/  ELECT P0, URZ, PT ;  /* 0x0000000000ff782f */ /* 0x000fe20003800000 */
[----:B------:R-:W-:-:S04]  /*0a60*/  UIADD3 UR8, UPT, UPT, -UR5, 0x100000, URZ ;  /* 0x0010000005087890 */ /* 0x000fc8000fffe1ff */
[----:B------:R-:W-:Y:S02]  /*0a70*/  USHF.L.U32 UR9, UR8, 0xb, URZ ;  /* 0x0000000b08097899 */ /* 0x000fe400080006ff */
[----:B------:R-:W-:Y:S02]  /*0a80*/  USHF.L.U32 UR8, UR8, 0x1, URZ ;  /* 0x0000000108087899 */ /* 0x000fe400080006ff */
[----:B--2---:R-:W-:Y:S01]  /*0a90*/  ULEA UR6, UR6, UR7, 0x18 ;  /* 0x0000000706067291 */ /* 0x004fe2000f8ec0ff */
[----:B------:R-:W1:Y:S11]  /*0aa0*/  FENCE.VIEW.ASYNC.S ;  /* 0x00000000000073c6 */ /* 0x000e760000000000 */
[----:B-1----:R2:W1:Y:S01]  /*0ab0*/  SYNCS.EXCH.64 URZ, [UR6+0x150], UR8 ;  /* 0x0001500806ff75b2 */ /* 0x0024620008000100 */
[----:B------:R2:W1:Y:S02]  /*0ac0*/  SYNCS.EXCH.64 URZ, [UR6+0x158], UR8 ;  /* 0x0001580806ff75b2 */ /* 0x0004640008000100 */
[----:B--2---:R-:W-:Y:S01]  /*0ad0*/  NOP ;  /* 0x0000000000007918 */ /* 0x004fe20000000000 */
.L_x_12:
[----:B------:R-:W2:Y:S01]  /*0ae0*/  SHFL.IDX PT, R2, R74, RZ, 0x1f ;  /* 0x00001fff4a027589 */ /* 0x000ea200000e0000 */
[----:B------:R-:W-:Y:S01]  /*0af0*/  NOP ;  /* 0x0000000000007918 */ /* 0x000fe20000000000 */
[----:B--2---:R-:W-:-:S13]  /*0b00*/  ISETP.NE.AND P0, PT, R2, 0x4, PT ;  /* 0x000000040200780c */ /* 0x004fda0003f05270 */
[----:B------:R-:W-:Y:S05]  /*0b10*/  @P0 BRA `(.L_x_13) ;  /* 0x0000000000440947 */ /* 0x000fea0003800000 */
[----:B------:R-:W2:Y:S01]  /*0b20*/  S2UR UR6, SR_CgaCtaId ;  /* 0x00000000000679c3 */ /* 0x000ea20000008800 */
[----:B-1----:R-:W-:Y:S01]  /*0b30*/  UMOV UR8, 0x1e0 ;  /* 0x000001e000087882 */ /* 0x002fe20000000000 */
[----:B------:R-:W-:Y:S01]  /*0b40*/  UMOV UR7, 0x400 ;  /* 0x0000040000077882 */ /* 0x000fe20000000000 */
[----:B------:R-:W-:Y:S01]  /*0b50*/  USEL UR8, UR8, 0x1a0, UP6 ;  /* 0x000001a008087887 */ /* 0x000fe2000b000000 */
[----:B------:R-:W-:Y:S01]  /*0b60*/  UMOV UR5, 0x1 ;  /* 0x0000000100057882 */ /* 0x000fe20000000000 */
[----:B------:R-:W-:Y:S01]  /*0b70*/  ELECT P0, URZ, PT ;  /* 0x0000000000ff782f */ /* 0x000fe20003800000 */
[----:B------:R-:W-:-:S04]  /*0b80*/  UIADD3 UR10, UPT, UPT, -UR5, 0x100000, URZ ;  /* 0x00100000050a7890 */ /* 0x000fc8000fffe1ff */
[----:B------:R-:W-:Y:S02]  /*0b90*/  USHF.L.U32 UR11, UR10, 0xb, URZ ;  /* 0x0000000b0a0b7899 */ /* 0x000fe400080006ff */
[----:B------:R-:W-:Y:S02]  /*0ba0*/  USHF.L.U32 UR10, UR10, 0x1, URZ ;  /* 0x000000010a0a7899 */ /* 0x000fe400080006ff */
        /* <DEDUP_REMOVED lines=8> */
.L_x_13:
[----:B------:R-:W2:Y:S01]  /*0c30*/  SHFL.IDX PT, R2, R74, RZ, 0x1f ;  /* 0x00001fff4a027589 */ /* 0x000ea200000e0000 */
[----:B------:R-:W1:Y:S01]  /*0c40*/  S2UR UR48, SR_CgaCtaId ;  /* 0x00000000003079c3 */ /* 0x000e620000008800 */
[----:B------:R-:W-:Y:S01]  /*0c50*/  NOP ;  /* 0x0000000000007918 */ /* 0x000fe20000000000 */
[----:B--2---:R-:W-:-:S13]  /*0c60*/  ISETP.NE.AND P0, PT, R2, 0x5, PT ;  /* 0x000000050200780c */ /* 0x004fda0003f05270 */
[----:B-1----:R-:W-:Y:S05]  /*0c70*/  @P0 BRA `(.L_x_14) ;  /* 0x0000000000440947 */ /* 0x002fea0003800000 */
[----:B------:R-:W-:Y:S01]  /*0c80*/  UMOV UR7, 0x400 ;  /* 0x0000040000077882 */ /* 0x000fe20000000000 */
[----:B------:R-:W-:Y:S01]  /*0c90*/  UMOV UR6, 0x1 ;  /* 0x0000000100067882 */ /* 0x000fe20000000000 */
[----:B------:R-:W-:Y:S01]  /*0ca0*/  UMOV UR5, 0x80 ;  /* 0x0000008000057882 */ /* 0x000fe20000000000 */
[----:B------:R-:W-:Y:S02]  /*0cb0*/  ULEA UR7, UR48, UR7, 0x18 ;  /* 0x0000000730077291 */ /* 0x000fe4000f8ec0ff */
[----:B------:R-:W-:-:S04]  /*0cc0*/  UIADD3 UR8, UPT, UPT, -UR6, 0x100000, URZ ;  /* 0x0010000006087890 */ /* 0x000fc8000fffe1ff */
[----:B------:R-:W-:Y:S02]  /*0cd0*/  USHF.L.U32 UR9, UR8, 0xb, URZ ;  /* 0x0000000b08097899 */ /* 0x000fe400080006ff */
[----:B------:R-:W-:Y:S02]  /*0ce0*/  USHF.L.U32 UR8, UR8, 0x1, URZ ;  /* 0x0000000108087899 */ /* 0x000fe400080006ff */
[----:B------:R-:W-:-:S04]  /*0cf0*/  UIADD3 UR10, UPT, UPT, -UR5, 0x100000, URZ ;  /* 0x00100000050a7890 */ /* 0x000fc8000fffe1ff */
[----:B------:R-:W-:Y:S02]  /*0d00*/  USHF.L.U32 UR11, UR10, 0xb, URZ ;  /* 0x0000000b0a0b7899 */ /* 0x000fe400080006ff */
[----:B------:R-:W-:Y:S01]  /*0d10*/  USHF.L.U32 UR10, UR10, 0x1, URZ ;  /* 0x000000010a0a7899 */ /* 0x000fe200080006ff */
[----:B------:R-:W-:Y:S01]  /*0d20*/  ELECT P0, URZ, PT ;  /* 0x0000000000ff782f */ /* 0x000fe20003800000 */
[----:B------:R-:W1:Y:S02]  /*0d30*/  FENCE.VIEW.ASYNC.S ;  /* 0x00000000000073c6 */ /* 0x000e640000000000 */
[----:B-1----:R1:W2:Y:S08]  /*0d40*/  SYNCS.EXCH.64 URZ, [UR7+0x170], UR8 ;  /* 0x0001700807ff75b2 */ /* 0x0022b00008000100 */
[----:B------:R1:W1:Y:S01]  /*0d50*/  SYNCS.EXCH.64 URZ, [UR7+0x180], UR10 ;  /* 0x0001800a07ff75b2 */ /* 0x0002620008000100 */
[----:B------:R1:W1:Y:S01]  /*0d60*/  SYNCS.EXCH.64 URZ, [UR7+0x178], UR8 ;  /* 0x0001780807ff75b2 */ /* 0x0002620008000100 */
[----:B------:R1:W1:Y:S01]  /*0d70*/  SYNCS.EXCH.64 URZ, [UR7+0x188], UR10 ;  /* 0x0001880a07ff75b2 */ /* 0x0002620008000100 */
[----:B------:R-:W-:Y:S01]  /*0d80*/  NOP ;  /* 0x0000000000007918 */ /* 0x000fe20000000000 */
.L_x_14:
[----:B------:R-:W3:Y:S01]  /*0d90*/  LDCU UR5, c[0x0][0x36c] ;  /* 0x00006d80ff0577ac */ /* 0x000ee20008000800 */
[----:B------:R-:W-:Y:S01]  /*0da0*/  ISETP.NE.OR P6, PT, R0, 0x2, !P6 ;  /* 0x000000020000780c */ /* 0x000fe200077c5670 */
[----:B------:R-:W-:Y:S01]  /*0db0*/  NOP ;  /* 0x0000000000007918 */ /* 0x000fe20000000000 */
[----:B------:R-:W-:Y:S01]  /*0dc0*/  LOP3.LUT R8, R73, 0x1f, RZ, 0xc0, !PT ;  /* 0x0000001f49087812 */ /* 0x000fe200078ec0ff */
[----:B------:R-:W-:Y:S02]  /*0dd0*/  UISETP.NE.AND UP5, UPT, UR4, 0x2, UPT ;  /* 0x000000020400788c */ /* 0x000fe4000bfa5270 */
[----:B------:R-:W-:Y:S02]  /*0de0*/  UISETP.NE.AND UP4, UPT, UR4, URZ, UPT ;  /* 0x000000ff0400728c */ /* 0x000fe4000bf85270 */
[----:B---3--:R-:W-:-:S09]  /*0df0*/  UISETP.EQ.U32.AND UP1, UPT, UR5, 0x1, UPT ;  /* 0x000000010500788c */ /* 0x008fd2000bf22070 */
[----:B------:R-:W-:Y:S05]  /*0e00*/  BRA.U !UP1, `(.L_x_15) ;  /* 0x0000000109087547 */ /* 0x000fea000b800000 */
[----:B-12-4-:R-:W-:Y:S01]  /*0e10*/  UCGABAR_ARV ;  /* 0x00000000000079c7 */ /* 0x016fe20008000000 */
[----:B------:R-:W-:Y:S05]  /*0e20*/  BRA `(.L_x_16) ;  /* 0x0000000000047947 */ /* 0x000fea0003800000 */
.L_x_15:
[----:B-12-4-:R-:W-:Y:S01]  /*0e30*/  NOP ;  /* 0x0000000000007918 */ /* 0x016fe20000000000 */
.L_x_16:
[----:B------:R-:W1:Y:S01]  /*0e40*/  S2R R19, SR_CTAID.Y ;  /* 0x0000000000137919 */ /* 0x000e620000002600 */
[----:B------:R-:W2:Y:S01]  /*0e50*/  S2UR UR6, SR_CTAID.X ;  /* 0x00000000000679c3 */ /* 0x000ea20000002500 */
[----:B------:R-:W-:-:S05]  /*0e60*/  CS2R.32 R64, SR_CgaSize ;  /* 0x0000000000407805 */ /* 0x000fca0000008a00 */
[----:B------:R-:W-:-:S05]  /*0e70*/  IMAD R64, R64, -0xa0, RZ ;  /* 0xffffff6040407824 */ /* 0x000fca00078e02ff */
[----:B------:R-:W-:-:S14]  /*0e80*/  R2UR UR7, R64 ;  /* 0x00000000400772ca */ /* 0x000fdc00000e0000 */
[----:B------:R-:W3:Y:S01]  /*0e90*/  LDCU UR7, c[0x0][UR7+0x2b0] ;  /* 0x00005600070777ac */ /* 0x000ee20008000800 */
[----:B------:R-:W-:-:S05]  /*0ea0*/  CS2R.32 R64, SR_CgaSize ;  /* 0x0000000000407805 */ /* 0x000fca0000008a00 */
[----:B------:R-:W-:-:S05]  /*0eb0*/  IMAD R64, R64, -0xa0, RZ ;  /* 0xffffff6040407824 */ /* 0x000fca00078e02ff */
[----:B------:R-:W-:-:S14]  /*0ec0*/  R2UR UR5, R64 ;  /* 0x00000000400572ca */ /* 0x000fdc00000e0000 */
[----:B------:R-:W4:Y:S01]  /*0ed0*/  LDCU UR5, c[0x0][UR5+0x2b4] ;  /* 0x00005680050577ac */ /* 0x000f220008000800 */
[----:B------:R-:W-:-:S05]  /*0ee0*/  CS2R.32 R0, SR_CgaSize ;  /* 0x0000000000007805 */ /* 0x000fca0000008a00 */
[----:B------:R-:W-:-:S06]  /*0ef0*/  IMAD R0, R0, -0xa0, RZ ;  /* 0xffffff6000007824 */ /* 0x000fcc00078e02ff */
[----:B------:R-:W4:Y:S01]  /*0f00*/  LDC R0, c[0x0][R0+0x2a4] ;  /* 0x0000a90000007b82 */ /* 0x000f220000000800 */
[----:B------:R-:W-:Y:S02]  /*0f10*/  USHF.L.U32 UR34, UR48, 0xa, URZ ;  /* 0x0000000a30227899 */ /* 0x000fe400080006ff */
[----:B------:R-:W-:Y:S02]  /*0f20*/  USHF.L.U32 UR30, UR48, 0x4, URZ ;  /* 0x00000004301e7899 */ /* 0x000fe400080006ff */
[----:B------:R-:W-:Y:S02]  /*0f30*/  ULOP3.LUT UR34, UR34, 0x400, URZ, 0xc0, !UPT ;  /* 0x0000040022227892 */ /* 0x000fe4000f8ec0ff */
[----:B------:R-:W-:Y:S01]  /*0f40*/  ULOP3.LUT UR30, UR30, 0x10, URZ, 0xc0, !UPT ;  /* 0x000000101e1e7892 */ /* 0x000fe2000f8ec0ff */
[----:B------:R-:W4:Y:S01]  /*0f50*/  LDC R11, c[0x0][0xb24] ;  /* 0x0002c900ff0b7b82 */ /* 0x000f220000000800 */
[----:B------:R-:W-:Y:S01]  /*0f60*/  UISETP.NE.AND UP2, UPT, UR4, 0x2, UPT ;  /* 0x000000020400788c */ /* 0x000fe2000bf45270 */
[----:B--2---:R-:W-:-:S02]  /*0f70*/  I2FP.F32.U32 R64, UR6 ;  /* 0x0000000600407c45 */ /* 0x004fc40008201000 */
[----:B------:R-:W-:-:S05]  /*0f80*/  CS2R.32 R3, SR_CgaSize ;  /* 0x0000000000037805 */ /* 0x000fca0000008a00 */
[----:B------:R-:W-:-:S06]  /*0f90*/  IMAD R3, R3, -0xa0, RZ ;  /* 0xffffff6003037824 */ /* 0x000fcc00078e02ff */
[----:B------:R-:W2:Y:S01]  /*0fa0*/  LDC R3, c[0x0][R3+0x2a0] ;  /* 0x0000a80003037b82 */ /* 0x000ea20000000800 */
[----:B------:R-:W-:Y:S01]  /*0fb0*/  MOV R21, UR6 ;  /* 0x0000000600157c02 */ /* 0x000fe20008000f00 */
[----:B---3--:R-:W-:Y:S01]  /*0fc0*/  FMUL R64, R64, UR7 ;  /* 0x0000000740407c20 */ /* 0x008fe20008400000 */
[----:B-1----:R-:W-:-:S05]  /*0fd0*/  I2FP.F32.U32 R2, R19 ;  /* 0x0000001300027245 */ /* 0x002fca0000201000 */
[----:B------:R-:W1:Y:S01]  /*0fe0*/  S2UR UR45, SR_CTAID.Z ;  /* 0x00000000002d79c3 */ /* 0x000e620000002700 */
[----:B------:R-:W3:Y:S01]  /*0ff0*/  F2I.U32.TRUNC.NTZ R64, R64 ;  /* 0x0000004000407305 */ /* 0x000ee2000020f000 */
[----:B----4-:R-:W-:Y:S01]  /*1000*/  FMUL R2, R2, UR5 ;  /* 0x0000000502027c20 */ /* 0x010fe20008400000 */
[----:B------:R-:W4:Y:S01]  /*1010*/  LDCU UR5, c[0x0][0xb30] ;  /* 0x00016600ff0577ac */ /* 0x000f220008000800 */
[----:B------:R-:W-:-:S04]  /*1020*/  ISETP.GE.AND P0, PT, R11, 0x1, PT ;  /* 0x000000010b00780c */ /* 0x000fc80003f06270 */
[----:B------:R-:W1:Y:S01]  /*1030*/  LDC R26, c[0x0][0xb24] ;  /* 0x0002c900ff1a7b82 */ /* 0x000e620000000800 */
[----:B------:R-:W4:Y:S01]  /*1040*/  F2I.U32.TRUNC.NTZ R58, R2 ;  /* 0x00000002003a7305 */ /* 0x000f22000020f000 */
[----:B---3--:R-:W-:-:S05]  /*1050*/  IADD3 R64, PT, PT, -R64, RZ, RZ ;  /* 0x000000ff40407210 */ /* 0x008fca0007ffe1ff */
[----:B--2---:R-:W-:Y:S01]  /*1060*/  IMAD R64, R3, R64, UR6 ;  /* 0x0000000603407e24 */ /* 0x004fe2000f8e0240 */
[----:B----4-:R-:W-:-:S05]  /*1070*/  IADD3 R58, PT, PT, -R58, RZ, RZ ;  /* 0x000000ff3a3a7210 */ /* 0x010fca0007ffe1ff */
[----:B------:R-:W-:Y:S01]  /*1080*/  IMAD R58, R0, R58, R19 ;  /* 0x0000003a003a7224 */ /* 0x000fe200078e0213 */
[----:B------:R-:W-:Y:S01]  /*1090*/  PRMT R0, RZ, 0x7610, R0 ;  /* 0x00007610ff007816 */ /* 0x000fe20000000000 */
[----:B------:R-:W-:Y:S06]  /*10a0*/  BRA.U UP4, `(.L_x_17) ;  /* 0x0000000104207547 */ /* 0x000fec000b800000 */
[C---:B------:R-:W-:Y:S02]  /*10b0*/  ISETP.NE.AND P3, PT, R58.reuse, RZ, PT ;  /* 0x000000ff3a00720c */ /* 0x040fe40003f65270 */
[----:B------:R-:W-:Y:S02]  /*10c0*/  ISETP.NE.AND P1, PT, R58, RZ, PT ;  /* 0x000000ff3a00720c */ /* 0x000fe40003f25270 */
[C---:B------:R-:W-:Y:S02]  /*10d0*/  ISETP.NE.AND P2, PT, R64.reuse, 0x1, PT ;  /* 0x000000014000780c */ /* 0x040fe40003f45270 */
[----:B------:R-:W-:Y:S02]  /*10e0*/  SEL R0, RZ, 0x2, P3 ;  /* 0x00000002ff007807 */ /* 0x000fe40001800000 */
[----:B------:R-:W-:Y:S02]  /*10f0*/  ISETP.EQ.OR P1, PT, R64, RZ, !P1 ;  /* 0x000000ff4000720c */ /* 0x000fe40004f22670 */
[----:B------:R-:W-:-:S02]  /*1100*/  SEL R0, R0, 0x2, P2 ;  /* 0x0000000200007807 */ /* 0x000fc40001000000 */
[----:B------:R-:W-:-:S05]  /*1110*/  SEL R3, RZ, 0x1, !P1 ;  /* 0x00000001ff037807 */ /* 0x000fca0004800000 */
[----:B------:R-:W-:Y:S02]  /*1120*/  IMAD.IADD R0, R3, 0x1, R0 ;  /* 0x0000000103007824 */ /* 0x000fe400078e0200 */
.L_x_17:
[----:B------:R-:W-:Y:S05]  /*1130*/  @!P0 BRA `(.L_x_18) ;  /* 0x0000000000b88947 */ /* 0x000fea0003800000 */
[----:B------:R-:W2:Y:S01]  /*1140*/  LDC.64 R4, c[0x0][0xb18] ;  /* 0x0002c600ff047b82 */ /* 0x000ea20000000a00 */
[----:B------:R-:W-:-:S07]  /*1150*/  ISETP.NE.AND P0, PT, R11, 0x1, PT ;  /* 0x000000010b00780c */ /* 0x000fce0003f05270 */
[----:B------:R-:W3:Y:S08]  /*1160*/  LDC R10, c[0x0][0xb0c] ;  /* 0x0002c300ff0a7b82 */ /* 0x000ef00000000800 */
[----:B------:R-:W4:Y:S08]  /*1170*/  LDC R13, c[0x0][0x370] ;  /* 0x0000dc00ff0d7b82 */ /* 0x000f300000000800 */
[----:B------:R-:W1:Y:S01]  /*1180*/  LDC R12, c[0x0][0x374] ;  /* 0x0000dd00ff0c7b82 */ /* 0x000e620000000800 */
[----:B--2---:R-:W-:-:S07]  /*1190*/  ISETP.NE.AND P1, PT, R4, 0x1, PT ;  /* 0x000000010400780c */ /* 0x004fce0003f25270 */
[----:B------:R-:W4:Y:S01]  /*11a0*/  LDC.64 R6, c[0x0][0xb10] ;  /* 0x0002c400ff067b82 */ /* 0x000f220000000a00 */
[----:B---3--:R-:W-:-:S07]  /*11b0*/  ISETP.NE.AND P2, PT, R10, 0x1, PT ;  /* 0x000000010a00780c */ /* 0x008fce0003f45270 */
[----:B------:R-:W2:Y:S08]  /*11c0*/  LDC R9, c[0x0][0xb20] ;  /* 0x0002c800ff097b82 */ /* 0x000eb00000000800 */
[----:B------:R-:W3:Y:S01]  /*11d0*/  LDC.64 R2, c[0x0][0xb28] ;  /* 0x0002ca00ff027b82 */ /* 0x000ee20000000a00 */
[----:B-1----:R-:W-:-:S04]  /*11e0*/  IMAD.HI.U32 R14, R12, R5, RZ ;  /* 0x000000050c0e7227 */ /* 0x002fc800078e00ff */
[----:B----4-:R-:W-:-:S04]  /*11f0*/  IMAD.HI.U32 R16, R13, R6, RZ ;  /* 0x000000060d107227 */ /* 0x010fc800078e00ff */
[----:B------:R-:W-:Y:S01]  /*1200*/  IMAD.HI.U32 R18, R21, R6, RZ ;  /* 0x0000000615127227 */ /* 0x000fe200078e00ff */
[----:B------:R-:W-:Y:S02]  /*1210*/  @P2 SHF.R.U32.HI R13, RZ, R7, R16 ;  /* 0x00000007ff0d2219 */ /* 0x000fe40000011610 */
[----:B--2---:R-:W-:Y:S01]  /*1220*/  @P1 SHF.R.U32.HI R12, RZ, R9, R14 ;  /* 0x00000009ff0c1219 */ /* 0x004fe2000001160e */
[----:B------:R-:W-:Y:S01]  /*1230*/  IMAD.HI.U32 R16, R19, R5, RZ ;  /* 0x0000000513107227 */ /* 0x000fe200078e00ff */
[----:B------:R-:W-:-:S04]  /*1240*/  SHF.R.U32.HI R18, RZ, R7, R18 ;  /* 0x00000007ff127219 */ /* 0x000fc80000011612 */
[----:B------:R-:W-:Y:S01]  /*1250*/  SHF.R.U32.HI R16, RZ, R9, R16 ;  /* 0x00000009ff107219 */ /* 0x000fe20000011610 */
[----:B---3--:R-:W-:Y:S01]  /*1260*/  IMAD.HI.U32 R14, R12, R2, RZ ;  /* 0x000000020c0e7227 */ /* 0x008fe200078e00ff */
[----:B------:R-:W-:Y:S02]  /*1270*/  SEL R7, R21, R18, !P2 ;  /* 0x0000001215077207 */ /* 0x000fe40005000000 */
[----:B------:R-:W-:Y:S01]  /*1280*/  SEL R5, R19, R16, !P1 ;  /* 0x0000001013057207 */ /* 0x000fe20004800000 */
[----:B------:R-:W-:Y:S01]  /*1290*/  IMAD.HI.U32 R6, R13, R2, RZ ;  /* 0x000000020d067227 */ /* 0x000fe200078e00ff */
[-C--:B------:R-:W-:Y:S02]  /*12a0*/  @P0 SHF.R.U32.HI R12, RZ, R3.reuse, R14 ;  /* 0x00000003ff0c0219 */ /* 0x080fe4000001160e */
[----:B------:R-:W-:Y:S02]  /*12b0*/  IADD3 R9, PT, PT, -R5, RZ, RZ ;  /* 0x000000ff05097210 */ /* 0x000fe40007ffe1ff */
[----:B------:R-:W-:Y:S01]  /*12c0*/  @P0 SHF.R.U32.HI R13, RZ, R3, R6 ;  /* 0x00000003ff0d0219 */ /* 0x000fe20000011606 */
[----:B------:R-:W-:-:S02]  /*12d0*/  IMAD R12, R12, R11, RZ ;  /* 0x0000000b0c0c7224 */ /* 0x000fc400078e02ff */
[----:B------:R-:W-:Y:S02]  /*12e0*/  IMAD R9, R4, R9, R19 ;  /* 0x0000000904097224 */ /* 0x000fe400078e0213 */
[----:B------:R-:W-:Y:S01]  /*12f0*/  IMAD R6, R13, R11, RZ ;  /* 0x0000000b0d067224 */ /* 0x000fe200078e02ff */
[----:B------:R-:W-:-:S04]  /*1300*/  ISETP.GE.AND P1, PT, R5, R12, PT ;  /* 0x0000000c0500720c */ /* 0x000fc80003f26270 */
[----:B------:R-:W-:Y:S01]  /*1310*/  ISETP.GE.OR P1, PT, R7, R6, P1 ;  /* 0x000000060700720c */ /* 0x000fe20000f26670 */
[----:B------:R-:W-:-:S05]  /*1320*/  IMAD.HI.U32 R6, R5, R2, RZ ;  /* 0x0000000205067227 */ /* 0x000fca00078e00ff */
[----:B------:R-:W-:-:S04]  /*1330*/  SHF.R.U32.HI R6, RZ, R3, R6 ;  /* 0x00000003ff067219 */ /* 0x000fc80000011606 */
[----:B------:R-:W-:-:S03]  /*1340*/  SEL R6, R5, R6, !P0 ;  /* 0x0000000605067207 */ /* 0x000fc60004000000 */
[----:B------:R-:W-:Y:S01]  /*1350*/  @!P1 IMAD.HI.U32 R12, R7, R2, RZ ;  /* 0x00000002070c9227 */ /* 0x000fe200078e00ff */
[----:B------:R-:W-:-:S04]  /*1360*/  IADD3 R2, PT, PT, -R6, RZ, RZ ;  /* 0x000000ff06027210 */ /* 0x000fc80007ffe1ff */
[----:B------:R-:W-:Y:S01]  /*1370*/  @!P1 SHF.R.U32.HI R12, RZ, R3, R12 ;  /* 0x00000003ff0c9219 */ /* 0x000fe2000001160c */
[----:B------:R-:W-:-:S03]  /*1380*/  IMAD R2, R11, R2, R5 ;  /* 0x000000020b027224 */ /* 0x000fc600078e0205 */
[----:B------:R-:W-:-:S05]  /*1390*/  @!P1 SEL R3, R7, R12, !P0 ;  /* 0x0000000c07039207 */ /* 0x000fca0004000000 */
[--C-:B------:R-:W-:Y:S02]  /*13a0*/  @!P1 IMAD.IADD R6, R6, 0x1, -R3.reuse ;  /* 0x0000000106069824 */ /* 0x100fe400078e0a03 */
[----:B------:R-:W-:Y:S01]  /*13b0*/  @!P1 IMAD R3, R2, R13, R3 ;  /* 0x0000000d02039224 */ /* 0x000fe200078e0203 */
[----:B------:R-:W-:Y:S01]  /*13c0*/  IADD3 R2, PT, PT, -R7, RZ, RZ ;  /* 0x000000ff07027210 */ /* 0x000fe20007ffe1ff */
[----:B------:R-:W-:Y:S02]  /*13d0*/  @!P1 IMAD R5, R6, R11, R7 ;  /* 0x0000000b06059224 */ /* 0x000fe400078e0207 */
[----:B------:R-:W-:Y:S02]  /*13e0*/  @!P1 IMAD.MOV.U32 R7, RZ, RZ, R3 ;  /* 0x000000ffff079224 */ /* 0x000fe400078e0003 */
[----:B------:R-:W-:Y:S02]  /*13f0*/  IMAD R2, R10, R2, R21 ;  /* 0x000000020a027224 */ /* 0x000fe400078e0215 */
[----:B------:R-:W-:-:S02]  /*1400*/  IMAD R19, R5, R4, R9 ;  /* 0x0000000405137224 */ /* 0x000fc400078e0209 */
[----:B------:R-:W-:Y:S02]  /*1410*/  IMAD R21, R7, R10, R2 ;  /* 0x0000000a07157224 */ /* 0x000fe400078e0202 */
.L_x_18:
[----:B------:R-:W-:-:S09]  /*1420*/  UISETP.NE.AND UP3, UPT, UR5, 0x1, UPT ;  /* 0x000000010500788c */ /* 0x000fd2000bf65270 */
[----:B------:R-:W-:Y:S05]  /*1430*/  BRA.U UP3, `(.L_x_19) ;  /* 0x0000000103407547 */ /* 0x000fea000b800000 */
[----:B------:R-:W2:Y:S08]  /*1440*/  LDC.64 R4, c[0x0][0xb10] ;  /* 0x0002c400ff047b82 */ /* 0x000eb00000000a00 */
[----:B------:R-:W3:Y:S08]  /*1450*/  LDC.64 R2, c[0x0][0xb18] ;  /* 0x0002c600ff027b82 */ /* 0x000ef00000000a00 */
[----:B------:R-:W4:Y:S08]  /*1460*/  LDC R6, c[0x0][0xb20] ;  /* 0x0002c800ff067b82 */ /* 0x000f300000000800 */
[----:B------:R-:W1:Y:S01]  /*1470*/  LDC R10, c[0x0][0xb0c] ;  /* 0x0002c300ff0a7b82 */ /* 0x000e620000000800 */
[----:B--2---:R-:W-:-:S05]  /*1480*/  IMAD.HI.U32 R4, R21, R4, RZ ;  /* 0x0000000415047227 */ /* 0x004fca00078e00ff */
[----:B------:R-:W-:Y:S01]  /*1490*/  SHF.R.U32.HI R4, RZ, R5, R4 ;  /* 0x00000005ff047219 */ /* 0x000fe20000011604 */
[----:B---3--:R-:W-:Y:S01]  /*14a0*/  IMAD.HI.U32 R3, R19, R3, RZ ;  /* 0x0000000313037227 */ /* 0x008fe200078e00ff */
[----:B------:R-:W-:-:S04]  /*14b0*/  ISETP.NE.AND P0, PT, R2, 0x1, PT ;  /* 0x000000010200780c */ /* 0x000fc80003f05270 */
[----:B----4-:R-:W-:-:S04]  /*14c0*/  SHF.R.U32.HI R6, RZ, R6, R3 ;  /* 0x00000006ff067219 */ /* 0x010fc80000011603 */
[----:B------:R-:W-:Y:S02]  /*14d0*/  SEL R3, R19, R6, !P0 ;  /* 0x0000000613037207 */ /* 0x000fe40004000000 */
[----:B-1----:R-:W-:-:S04]  /*14e0*/  ISETP.NE.AND P1, PT, R10, 0x1, PT ;  /* 0x000000010a00780c */ /* 0x002fc80003f25270 */
[----:B------:R-:W-:-:S05]  /*14f0*/  SEL R4, R21, R4, !P1 ;  /* 0x0000000415047207 */ /* 0x000fca0004800000 */
[----:B------:R-:W-:Y:S02]  /*1500*/  IMAD.IADD R5, R3, 0x1, -R4 ;  /* 0x0000000103057824 */ /* 0x000fe400078e0a04 */
[----:B------:R-:W-:Y:S02]  /*1510*/  IMAD.IADD R3, R4, 0x1, -R3 ;  /* 0x0000000104037824 */ /* 0x000fe400078e0a03 */
[----:B------:R-:W-:Y:S02]  /*1520*/  IMAD R21, R5, R10, R21 ;  /* 0x0000000a05157224 */ /* 0x000fe400078e0215 */
[----:B------:R-:W-:Y:S02]  /*1530*/  IMAD R19, R3, R2, R19 ;  /* 0x0000000203137224 */ /* 0x000fe400078e0213 */
.L_x_19:
[----:B------:R-:W-:Y:S05]  /*1540*/  BRA.U !UP1, `(.L_x_20) ;  /* 0x00000001090c7547 */ /* 0x000fea000b800000 */
[----:B------:R-:W-:Y:S01]  /*1550*/  UCGABAR_WAIT ;  /* 0x0000000000007dc7 */ /* 0x000fe20008000000 */
[----:B------:R-:W-:Y:S01]  /*1560*/  CCTL.IVALL ;  /* 0x00000000ff00798f */ /* 0x000fe20002000000 */
[----:B------:R-:W-:Y:S05]  /*1570*/  BRA `(.L_x_21) ;  /* 0x0000000000047947 */ /* 0x000fea0003800000 */
.L_x_20:
[----:B------:R-:W-:Y:S06]  /*1580*/  BAR.SYNC.DEFER_BLOCKING 0x0 ;  /* 0x0000000000007b1d */ /* 0x000fec0000010000 */
.L_x_21:
[----:B------:R-:W-:Y:S05]  /*1590*/  BRA.U UP2, `(.L_x_22) ;  /* 0x0000002102207547 */ /* 0x000fea000b800000 */
[----:B------:R-:W2:Y:S01]  /*15a0*/  LDCU UR48, c[0x0][0x390] ;  /* 0x00007200ff3077ac */ /* 0x000ea20008000800 */
[----:B------:R-:W3:Y:S01]  /*15b0*/  LDC R2, c[0x0][0x5c0] ;  /* 0x00017000ff027b82 */ /* 0x000ee20000000800 */
[----:B------:R-:W-:Y:S01]  /*15c0*/  PLOP3.LUT P4, PT, PT, PT, UP6, 0x80, 0x8 ;  /* 0x000000000008781c */ /* 0x000fe20003f8f068 */
[----:B------:R-:W-:Y:S01]  /*15d0*/  IMAD.MOV.U32 R10, RZ, RZ, 0x1 ;  /* 0x00000001ff0a7424 */ /* 0x000fe200078e00ff */
[----:B------:R-:W-:Y:S01]  /*15e0*/  UISETP.NE.AND UP0, UPT, UR4, URZ, UPT ;  /* 0x000000ff0400728c */ /* 0x000fe2000bf05270 */
[----:B------:R-:W-:Y:S01]  /*15f0*/  ISETP.EQ.OR P5, PT, R8, RZ, P6 ;  /* 0x000000ff0800720c */ /* 0x000fe200037a2670 */
[----:B-1----:R-:W-:Y:S01]  /*1600*/  USEL UR45, URZ, 0x1, UP5 ;  /* 0x00000001ff2d7887 */ /* 0x002fe2000a800000 */
[----:B------:R-:W-:Y:S01]  /*1610*/  PLOP3.LUT P4, PT, P4, PT, PT, 0x8, 0x80 ;  /* 0x000000000080781c */ /* 0x000fe2000278e170 */
[----:B------:R-:W-:Y:S01]  /*1620*/  IMAD.MOV.U32 R8, RZ, RZ, RZ ;  /* 0x000000ffff087224 */ /* 0x000fe200078e00ff */
[----:B------:R-:W1:Y:S01]  /*1630*/  LDC R9, c[0x0][0x370] ;  /* 0x0000dc00ff097b82 */ /* 0x000e620000000800 */
[----:B------:R-:W4:Y:S01]  /*1640*/  LDCU.64 UR52, c[0x0][0x348] ;  /* 0x00006900ff3477ac */ /* 0x000f220008000a00 */
[----:B------:R-:W-:Y:S01]  /*1650*/  USEL UR45, UR45, 0x2, UP0 ;  /* 0x000000022d2d7887 */ /* 0x000fe20008000000 */
[----:B------:R-:W-:-:S05]  /*1660*/  UMOV UR46, URZ ;  /* 0x000000ff002e7c82 */ /* 0x000fca0008000000 */
[----:B------:R-:W1:Y:S01]  /*1670*/  LDC R0, c[0x0][0x374] ;  /* 0x0000dd00ff007b82 */ /* 0x000e620000000800 */
[----:B--2---:R-:W-:Y:S02]  /*1680*/  UIADD3 UR5, UPT, UPT, UR48, 0x1f, URZ ;  /* 0x0000001f30057890 */ /* 0x004fe4000fffe0ff */
[----:B------:R-:W-:Y:S02]  /*1690*/  UIADD3 UR4, UPT, UPT, UR48, -0x1, URZ ;  /* 0xffffffff30047890 */ /* 0x000fe4000fffe0ff */
[----:B------:R-:W-:Y:S02]  /*16a0*/  USHF.R.S32.HI UR50, URZ, 0x1f, UR5 ;  /* 0x0000001fff327899 */ /* 0x000fe40008011405 */
[----:B------:R-:W-:Y:S01]  /*16b0*/  UISETP.GE.U32.AND UP2, UPT, UR4, -0x3f, UPT ;  /* 0xffffffc10400788c */ /* 0x000fe2000bf46070 */
[----:B---3--:R-:W-:Y:S01]  /*16c0*/  VIADD R2, R2, 0x7f ;  /* 0x0000007f02027836 */ /* 0x008fe20000000000 */
[----:B------:R-:W-:Y:S02]  /*16d0*/  ULEA.HI UR50, UR50, UR5, URZ, 0x5 ;  /* 0x0000000532327291 */ /* 0x000fe4000f8f28ff */
[----:B------:R-:W-:-:S02]  /*16e0*/  UIADD3 UR48, UPT, UPT, UR48, 0x3e, URZ ;  /* 0x0000003e30307890 */ /* 0x000fc4000fffe0ff */
[----:B------:R-:W-:Y:S01]  /*16f0*/  USHF.R.S32.HI UR50, URZ, 0x5, UR50 ;  /* 0x00000005ff327899 */ /* 0x000fe20008011432 */
[----:B------:R-:W-:-:S03]  /*1700*/  SHF.R.S32.HI R3, RZ, 0x1f, R2 ;  /* 0x0000001fff037819 */ /* 0x000fc60000011402 */
[----:B------:R-:W-:Y:S01]  /*1710*/  UISETP.LT.U32.AND UP1, UPT, UR50, 0x11, UPT ;  /* 0x000000113200788c */ /* 0x000fe2000bf21070 */
[----:B------:R-:W-:-:S03]  /*1720*/  LEA.HI R12, R3, R2, RZ, 0x7 ;  /* 0x00000002030c7211 */ /* 0x000fc600078f38ff */
[----:B------:R-:W-:Y:S01]  /*1730*/  USEL UR49, UR50, 0x11, UP1 ;  /* 0x0000001132317887 */ /* 0x000fe20008800000 */
[----:B------:R-:W-:-:S03]  /*1740*/  SHF.R.S32.HI R12, RZ, 0x7, R12 ;  /* 0x00000007ff0c7819 */ /* 0x000fc6000001140c */
[----:B------:R-:W-:Y:S02]  /*1750*/  UIADD3 UR44, UPT, UPT, UR49, -0x1, URZ ;  /* 0xffffffff312c7890 */ /* 0x000fe4000fffe0ff */
[----:B------:R-:W-:Y:S02]  /*1760*/  @UP2 UIADD3 UR44, UPT, UPT, UR49, URZ, URZ ;  /* 0x000000ff312c2290 */ /* 0x000fe4000fffe0ff */
[----:B------:R-:W-:Y:S02]  /*1770*/  UIADD3 UR47, UPT, UPT, UR50, -UR49, URZ ;  /* 0x80000031322f7290 */ /* 0x000fe4000fffe0ff */
[----:B-1--4-:R-:W-:-:S12]  /*1780*/  UIADD3 UR44, UPT, UPT, UR44, 0x1, URZ ;  /* 0x000000012c2c7890 */ /* 0x012fd8000fffe0ff */
.L_x_40:
[-C--:B------:R-:W-:Y:S01]  /*1790*/  IABS R7, R12.reuse ;  /* 0x0000000c00077213 */ /* 0x080fe20000000000 */
[----:B-1----:R-:W1:Y:S01]  /*17a0*/  LDC R4, c[0x0][0x5c4] ;  /* 0x00017100ff047b82 */ /* 0x002e620000000800 */
[----:B------:R-:W-:Y:S01]  /*17b0*/  IMAD.MOV.U32 R14, RZ, RZ, RZ ;  /* 0x000000ffff0e7224 */ /* 0x000fe200078e00ff */
[----:B------:R-:W-:Y:S01]  /*17c0*/  IABS R3, R19 ;  /* 0x0000001300037213 */ /* 0x000fe20000000000 */
[----:B------:R-:W2:Y:S01]  /*17d0*/  I2F.RP R16, R7 ;  /* 0x0000000700107306 */ /* 0x000ea20000209400 */
[----:B------:R-:W-:Y:S01]  /*17e0*/  IABS R2, R12 ;  /* 0x0000000c00027213 */ /* 0x000fe20000000000 */
[----:B------:R-:W-:Y:S01]  /*17f0*/  UMOV UR4, 0x400 ;  /* 0x0000040000047882 */ /* 0x000fe20000000000 */
[----:B------:R-:W-:Y:S01]  /*1800*/  UISETP.GE.U32.AND UP0, UPT, UR48, 0x3f, UPT ;  /* 0x0000003f3000788c */ /* 0x000fe2000bf06070 */
[----:B------:R-:W-:Y:S01]  /*1810*/  R2UR UR38, R21 ;  /* 0x00000000152672ca */ /* 0x000fe200000e0000 */
[----:B------:R-:W3:Y:S01]  /*1820*/  S2UR UR35, SR_CgaCtaId ;  /* 0x00000000002379c3 */ /* 0x000ee20000008800 */
[----:B------:R-:W-:Y:S01]  /*1830*/  IADD3 R2, PT, PT, RZ, -R2, RZ ;  /* 0x80000002ff027210 */ /* 0x000fe20007ffe0ff */
[----:B------:R-:W-:Y:S01]  /*1840*/  UMOV UR31, URZ ;  /* 0x000000ff001f7c82 */ /* 0x000fe20008000000 */
[----:B--2---:R-:W2:Y:S09]  /*1850*/  MUFU.RCP R15, R16 ;  /* 0x00000010000f7308 */ /* 0x004eb20000001000 */
[----:B------:R-:W-:Y:S01]  /*1860*/  USHF.L.U32 UR38, UR38, 0x6, URZ ;  /* 0x0000000626267899 */ /* 0x000fe200080006ff */
[----:B-1----:R-:W-:Y:S01]  /*1870*/  IABS R5, R4 ;  /* 0x0000000400057213 */ /* 0x002fe20000000000 */
[----:B---3--:R-:W-:Y:S01]  /*1880*/  ULEA UR35, UR35, UR4, 0x18 ;  /* 0x0000000423237291 */ /* 0x008fe2000f8ec0ff */
[----:B--2---:R-:W-:-:S03]  /*1890*/  VIADD R15, R15, 0xffffffe ;  /* 0x0ffffffe0f0f7836 */ /* 0x004fc60000000000 */
[----:B------:R-:W-:-:S03]  /*18a0*/  ULEA UR4, UR46, UR35, 0x3 ;  /* 0x000000232e047291 */ /* 0x000fc6000f8e18ff */
[----:B------:R-:W1:Y:S02]  /*18b0*/  F2I.FTZ.U32.TRUNC.NTZ R15, R15 ;  /* 0x0000000f000f7305 */ /* 0x000e64000021f000 */
[----:B-1----:R-:W-:-:S04]  /*18c0*/  IMAD.MOV R6, RZ, RZ, -R15 ;  /* 0x000000ffff067224 */ /* 0x002fc800078e0a0f */
[----:B------:R-:W-:-:S04]  /*18d0*/  IMAD R6, R6, R7, RZ ;  /* 0x0000000706067224 */ /* 0x000fc800078e02ff */
[----:B------:R-:W-:Y:S02]  /*18e0*/  IMAD.HI.U32 R14, R15, R6, R14 ;  /* 0x000000060f0e7227 */ /* 0x000fe400078e000e */
[----:B------:R-:W1:Y:S04]  /*18f0*/  I2F.RP R6, R5 ;  /* 0x0000000500067306 */ /* 0x000e680000209400 */
[----:B------:R-:W-:-:S04]  /*1900*/  IMAD.HI.U32 R14, R14, R3, RZ ;  /* 0x000000030e0e7227 */ /* 0x000fc800078e00ff */
[----:B------:R-:W-:-:S05]  /*1910*/  IMAD R2, R14, R2, R3 ;  /* 0x000000020e027224 */ /* 0x000fca00078e0203 */
[----:B------:R-:W-:Y:S01]  /*1920*/  ISETP.GT.U32.AND P1, PT, R7, R2, PT ;  /* 0x000000020700720c */ /* 0x000fe20003f24070 */
[----:B-1----:R-:W1:-:S12]  /*1930*/  MUFU.RCP R6, R6 ;  /* 0x0000000600067308 */ /* 0x002e580000001000 */
[----:B------:R-:W-:Y:S01]  /*1940*/  @!P1 IMAD.IADD R2, R2, 0x1, -R7 ;  /* 0x0000000102029824 */ /* 0x000fe200078e0a07 */
[----:B------:R-:W-:Y:S02]  /*1950*/  @!P1 IADD3 R14, PT, PT, R14, 0x1, RZ ;  /* 0x000000010e0e9810 */ /* 0x000fe40007ffe0ff */
[----:B------:R-:W-:Y:S02]  /*1960*/  ISETP.NE.AND P1, PT, R12, RZ, PT ;  /* 0x000000ff0c00720c */ /* 0x000fe40003f25270 */
[----:B----4-:R-:W-:Y:S01]  /*1970*/  ISETP.GE.U32.AND P2, PT, R2, R7, PT ;  /* 0x000000070200720c */ /* 0x010fe20003f46070 */
[----:B-1----:R-:W-:Y:S01]  /*1980*/  VIADD R15, R6, 0xffffffe ;  /* 0x0ffffffe060f7836 */ /* 0x002fe20000000000 */
[----:B------:R-:W-:-:S04]  /*1990*/  LOP3.LUT R2, R19, R12, RZ, 0x3c, !PT ;  /* 0x0000000c13027212 */ /* 0x000fc800078e3cff */
[----:B------:R-:W-:Y:S01]  /*19a0*/  ISETP.GE.AND P0, PT, R2, RZ, PT ;  /* 0x000000ff0200720c */ /* 0x000fe20003f06270 */
[----:B------:R-:W1:Y:S01]  /*19b0*/  F2I.FTZ.U32.TRUNC.NTZ R15, R15 ;  /* 0x0000000f000f7305 */ /* 0x000e62000021f000 */
[----:B------:R-:W-:-:S05]  /*19c0*/  SHF.L.U32 R2, R10, 0x1f, RZ ;  /* 0x0000001f0a027819 */ /* 0x000fca00000006ff */
[----:B------:R-:W-:Y:S01]  /*19d0*/  @P2 VIADD R14, R14, 0x1 ;  /* 0x000000010e0e2836 */ /* 0x000fe20000000000 */
[----:B------:R2:W3:Y:S03]  /*19e0*/  SYNCS.PHASECHK.TRANS64.TRYWAIT P2, [UR4+0x88], R2 ;  /* 0x00008802ff0075a7 */ /* 0x0004e60008041104 */
[----:B------:R-:W-:Y:S02]  /*19f0*/  IMAD.MOV.U32 R7, RZ, RZ, R14 ;  /* 0x000000ffff077224 */ /* 0x000fe400078e000e */
[----:B------:R-:W-:Y:S02]  /*1a00*/  IMAD.MOV.U32 R14, RZ, RZ, RZ ;  /* 0x000000ffff0e7224 */ /* 0x000fe400078e00ff */
[----:B------:R-:W-:Y:S01]  /*1a10*/  @!P0 IMAD.MOV R7, RZ, RZ, -R7 ;  /* 0x000000ffff078224 */ /* 0x000fe200078e0a07 */
[----:B-1----:R-:W-:Y:S02]  /*1a20*/  IADD3 R3, PT, PT, RZ, -R15, RZ ;  /* 0x8000000fff037210 */ /* 0x002fe40007ffe0ff */
[----:B------:R-:W-:-:S03]  /*1a30*/  @!P1 LOP3.LUT R7, RZ, R12, RZ, 0x33, !PT ;  /* 0x0000000cff079212 */ /* 0x000fc600078e33ff */
[----:B------:R-:W-:Y:S01]  /*1a40*/  IMAD R17, R3, R5, RZ ;  /* 0x0000000503117224 */ /* 0x000fe200078e02ff */
[----:B------:R-:W-:-:S03]  /*1a50*/  IABS R3, R7 ;  /* 0x0000000700037213 */ /* 0x000fc60000000000 */
[----:B------:R-:W-:-:S06]  /*1a60*/  IMAD.HI.U32 R14, R15, R17, R14 ;  /* 0x000000110f0e7227 */ /* 0x000fcc00078e000e */
[----:B------:R-:W-:-:S05]  /*1a70*/  IMAD.HI.U32 R14, R14, R3, RZ ;  /* 0x000000030e0e7227 */ /* 0x000fca00078e00ff */
[----:B------:R-:W-:-:S05]  /*1a80*/  IADD3 R6, PT, PT, -R14, RZ, RZ ;  /* 0x000000ff0e067210 */ /* 0x000fca0007ffe1ff */
[----:B------:R-:W-:Y:S02]  /*1a90*/  IMAD R6, R5, R6, R3 ;  /* 0x0000000605067224 */ /* 0x000fe400078e0203 */
[----:B------:R-:W-:-:S03]  /*1aa0*/  IMAD.MOV R3, RZ, RZ, -R7 ;  /* 0x000000ffff037224 */ /* 0x000fc600078e0a07 */
[----:B------:R-:W-:Y:S01]  /*1ab0*/  ISETP.GT.U32.AND P1, PT, R5, R6, PT ;  /* 0x000000060500720c */ /* 0x000fe20003f24070 */
[----:B------:R-:W-:-:S05]  /*1ac0*/  IMAD R3, R12, R3, R19 ;  /* 0x000000030c037224 */ /* 0x000fca00078e0213 */
[----:B------:R-:W-:-:S07]  /*1ad0*/  R2UR UR26, R3 ;  /* 0x00000000031a72ca */ /* 0x000fce00000e0000 */
[----:B------:R-:W-:Y:S01]  /*1ae0*/  @!P1 IMAD.IADD R6, R6, 0x1, -R5 ;  /* 0x0000000106069824 */ /* 0x000fe200078e0a05 */
[----:B------:R-:W-:Y:S02]  /*1af0*/  @!P1 IADD3 R14, PT, PT, R14, 0x1, RZ ;  /* 0x000000010e0e9810 */ /* 0x000fe40007ffe0ff */
[----:B------:R-:W-:Y:S02]  /*1b00*/  ISETP.NE.AND P1, PT, R4, RZ, PT ;  /* 0x000000ff0400720c */ /* 0x000fe40003f25270 */
[----:B------:R-:W-:Y:S01]  /*1b10*/  ISETP.GE.U32.AND P3, PT, R6, R5, PT ;  /* 0x000000050600720c */ /* 0x000fe20003f66070 */
[----:B------:R-:W-:Y:S01]  /*1b20*/  USHF.L.U32 UR26, UR26, 0x7, URZ ;  /* 0x000000071a1a7899 */ /* 0x000fe200080006ff */
[----:B------:R-:W-:-:S04]  /*1b30*/  LOP3.LUT R5, R7, R4, RZ, 0x3c, !PT ;  /* 0x0000000407057212 */ /* 0x000fc800078e3cff */
[----:B------:R-:W-:-:S07]  /*1b40*/  ISETP.GE.AND P0, PT, R5, RZ, PT ;  /* 0x000000ff0500720c */ /* 0x000fce0003f06270 */
[----:B------:R-:W-:-:S06]  /*1b50*/  @P3 VIADD R14, R14, 0x1 ;  /* 0x000000010e0e3836 */ /* 0x000fcc0000000000 */
[----:B------:R-:W-:Y:S01]  /*1b60*/  @!P0 IMAD.MOV R14, RZ, RZ, -R14 ;  /* 0x000000ffff0e8224 */ /* 0x000fe200078e0a0e */
[----:B------:R-:W-:-:S04]  /*1b70*/  @!P1 LOP3.LUT R14, RZ, R4, RZ, 0x33, !PT ;  /* 0x00000004ff0e9212 */ /* 0x000fc800078e33ff */
[----:B------:R-:W-:-:S05]  /*1b80*/  IADD3 R3, PT, PT, -R14, RZ, RZ ;  /* 0x000000ff0e037210 */ /* 0x000fca0007ffe1ff */
[----:B------:R-:W-:Y:S01]  /*1b90*/  IMAD R7, R4, R3, R7 ;  /* 0x0000000304077224 */ /* 0x000fe200078e0207 */
[----:B--2---:R-:W-:Y:S06]  /*1ba0*/  BRA.U !UP0, `(.L_x_23) ;  /* 0x00000005085c7547 */ /* 0x004fec000b800000 */
[----:B------:R-:W1:Y:S01]  /*1bb0*/  LDC.64 R2, c[0x0][0x5d8] ;  /* 0x00017600ff027b82 */ /* 0x000e620000000a00 */
[----:B------:R-:W1:Y:S01]  /*1bc0*/  LDCU.64 UR6, c[0x0][0x5b0] ;  /* 0x0000b600ff0677ac */ /* 0x000e620008000a00 */
[----:B------:R-:W2:Y:S01]  /*1bd0*/  LDCU UR21, c[0x0][0x598] ;  /* 0x0000b300ff1577ac */ /* 0x000ea20008000800 */
[----:B------:R-:W4:Y:S01]  /*1be0*/  LDCU UR20, c[0x0][0x58c] ;  /* 0x0000b180ff1477ac */ /* 0x000f220008000800 */
[----:B------:R-:W1:Y:S01]  /*1bf0*/  LDCU UR19, c[0x0][0x59c] ;  /* 0x0000b380ff1377ac */ /* 0x000e620008000800 */
[----:B------:R-:W1:Y:S01]  /*1c00*/  LDCU UR18, c[0x0][0x5a0] ;  /* 0x0000b400ff1277ac */ /* 0x000e620008000800 */
[----:B------:R-:W1:Y:S02]  /*1c10*/  LDCU.64 UR16, c[0x0][0x590] ;  /* 0x0000b200ff1077ac */ /* 0x000e640008000a00 */
[----:B-1----:R-:W-:Y:S01]  /*1c20*/  IMAD R2, R7, UR6, R2 ;  /* 0x0000000607027c24 */ /* 0x002fe2000f8e0202 */
[----:B------:R-:W1:Y:S01]  /*1c30*/  LDCU.64 UR14, c[0x0][0x5b8] ;  /* 0x0000b700ff0e77ac */ /* 0x000e620008000a00 */
[----:B------:R-:W-:Y:S01]  /*1c40*/  IMAD R5, R14, UR7, R3 ;  /* 0x000000070e057c24 */ /* 0x000fe2000f8e0203 */
[----:B------:R-:W1:Y:S01]  /*1c50*/  LDCU.64 UR4, c[0x0][0x5d0] ;  /* 0x0000ba00ff0477ac */ /* 0x000e620008000a00 */
[----:B------:R-:W-:Y:S01]  /*1c60*/  UIADD3 UR10, UPT, UPT, UR26, 0x40, URZ ;  /* 0x000000401a0a7890 */ /* 0x000fe2000fffe0ff */
[----:B------:R-:W-:Y:S01]  /*1c70*/  UMOV UR22, URZ ;  /* 0x000000ff00167c82 */ /* 0x000fe20008000000 */
[----:B--2-4-:R-:W-:-:S10]  /*1c80*/  UMOV UR56, UR46 ;  /* 0x0000002e00387c82 */ /* 0x014fd40008000000 */
.L_x_29:
[----:B------:R-:W-:Y:S01]  /*1c90*/  @!P6 MOV R4, 0x3000 ;  /* 0x000030000004e802 */ /* 0x000fe20000000f00 */
[----:B------:R-:W-:Y:S01]  /*1ca0*/  ULEA UR37, UR56, UR35, 0x3 ;  /* 0x0000002338257291 */ /* 0x000fe2000f8e18ff */
[----:B---34-:R-:W-:Y:S11]  /*1cb0*/  @P2 BRA `(.L_x_24) ;  /* 0x00000000000c2947 */ /* 0x018ff60003800000 */
[----:B------:R-:W-:Y:S04]  /*1cc0*/  SHF.L.U32 R6, R10, 0x1f, RZ ;  /* 0x0000001f0a067819 */ /* 0x000fe800000006ff */
[----:B------:R-:W2:Y:S02]  /*1cd0*/  SYNCS.PHASECHK.TRANS64.TRYWAIT P0, [UR37+0x88], R6 ;  /* 0x00008806ff0075a7 */ /* 0x000ea40008001125 */
[----:B--2---:R-:W-:Y:S05]  /*1ce0*/  @!P0 BRA `(.L_x_25) ;  /* 0x0000007400388947 */ /* 0x004fea0003800000 */
.L_x_24:
[----:B------:R3:W-:Y:S01]  /*1cf0*/  @!P6 SYNCS.ARRIVE.TRANS64 RZ, [UR37], R4 ;  /* 0x00000004ffffe9a7 */ /* 0x0007e20008000025 */
[----:B------:R-:W-:Y:S04]  /*1d00*/  ULOP3.LUT UR6, UR45, 0x2, URZ, 0xfc, !UPT ;  /* 0x000000022d067892 */ /* 0x000fe8000f8efcff */
[----:B------:R-:W-:Y:S09]  /*1d10*/  UISETP.NE.AND UP0, UPT, UR6, 0x2, UPT ;  /* 0x000000020600788c */ /* 0x000ff2000bf05270 */
[----:B------:R-:W-:Y:S05]  /*1d20*/  BRA.U UP0, `(.L_x_26) ;  /* 0x0000000100047547 */ /* 0x000fea000b800000 */
[----:B-1----:R-:W-:Y:S05]  /*1d30*/  BPT.TRAP 0x1 ;  /* 0x000000040000795c */ /* 0x002fea0000300000 */
.L_x_26:
[----:B------:R-:W-:Y:S04]  /*1d40*/  BSSY.RECONVERGENT B0, `(.L_x_27) ;  /* 0x0000003000007945 */ /* 0x000fe80003800200 */
[----:B------:R-:W-:Y:S05]  /*1d50*/  @P5 BRA `(.L_x_28) ;  /* 0x0000000000045947 */ /* 0x000fea0003800000 */
[----:B-1----:R-:W-:Y:S05]  /*1d60*/  BPT.TRAP 0x1 ;  /* 0x000000040000795c */ /* 0x002fea0000300000 */
.L_x_28:
[----:B-1----:R-:W-:Y:S05]  /*1d70*/  BSYNC.RECONVERGENT B0 ;  /* 0x0000000000007941 */ /* 0x002fea0003800200 */
.L_x_27:
[----:B------:R-:W-:Y:S01]  /*1d80*/  UIADD3 UR46, UPT, UPT, UR56, 0x1, URZ ;  /* 0x00000001382e7890 */ /* 0x000fe2000fffe0ff */
[----:B--2---:R-:W-:Y:S01]  /*1d90*/  IMAD.MOV.U32 R3, RZ, RZ, 0x3 ;  /* 0x00000003ff037424 */ /* 0x004fe200078e00ff */
[----:B------:R-:W-:Y:S02]  /*1da0*/  ELECT P0, URZ, PT ;  /* 0x0000000000ff782f */ /* 0x000fe40003800000 */
[----:B------:R-:W-:Y:S02]  /*1db0*/  UISETP.NE.AND UP0, UPT, UR46, 0x11, UPT ;  /* 0x000000112e00788c */ /* 0x000fe4000bf05270 */
[----:B------:R-:W-:Y:S02]  /*1dc0*/  USHF.L.U32 UR39, UR22, 0x5, URZ ;  /* 0x0000000516277899 */ /* 0x000fe400080006ff */
[----:B------:R-:W-:Y:S02]  /*1dd0*/  USEL UR9, URZ, 0x1, UP0 ;  /* 0x00000001ff097887 */ /* 0x000fe40008000000 */
[----:B------:R-:W-:Y:S02]  /*1de0*/  USEL UR46, UR46, URZ, UP0 ;  /* 0x000000ff2e2e7287 */ /* 0x000fe40008000000 */
[----:B------:R-:W-:Y:S02]  /*1df0*/  ULOP3.LUT UR6, UR39, UR30, URZ, 0xfc, !UPT ;  /* 0x0000001e27067292 */ /* 0x000fe4000f8efcff */
[----:B------:R-:W-:Y:S01]  /*1e00*/  ULEA UR8, UR46, UR35, 0x3 ;  /* 0x000000232e087291 */ /* 0x000fe2000f8e18ff */
[----:B------:R-:W-:Y:S01]  /*1e10*/  LOP3.LUT R10, R10, UR9, RZ, 0x3c, !PT ;  /* 0x000000090a0a7c12 */ /* 0x000fe2000f8e3cff */
[----:B------:R-:W-:Y:S01]  /*1e20*/  UIMAD.WIDE.U32 UR32, UR6, UR16, URZ ;  /* 0x00000010062072a5 */ /* 0x000fe2000f8e00ff */
[----:B---3--:R-:W-:Y:S01]  /*1e30*/  @P0 PRMT R4, R2, 0x40, R5 ;  /* 0x0000004002040816 */ /* 0x008fe20000000005 */
[----:B------:R-:W-:Y:S01]  /*1e40*/  UISETP.NE.AND UP2, UPT, UR20, 0x1, UPT ;  /* 0x000000011400788c */ /* 0x000fe2000bf45270 */
[----:B------:R-:W-:Y:S01]  /*1e50*/  SHF.L.U32 R6, R10, 0x1f, RZ ;  /* 0x0000001f0a067819 */ /* 0x000fe200000006ff */
[----:B------:R-:W-:Y:S01]  /*1e60*/  USHF.R.U32.HI UR7, URZ, UR17, UR33 ;  /* 0x00000011ff077299 */ /* 0x000fe20008011621 */
[----:B------:R-:W-:Y:S01]  /*1e70*/  @P0 R2UR UR9, R4 ;  /* 0x00000000040902ca */ /* 0x000fe200000e0000 */
[----:B------:R-:W-:Y:S01]  /*1e80*/  UIADD3 UR42, UP1, UPT, UR52, 0x80, URZ ;  /* 0x00000080342a7890 */ /* 0x000fe2000ff3e0ff */
[----:B------:R2:W4:Y:S01]  /*1e90*/  SYNCS.PHASECHK.TRANS64.TRYWAIT P2, [UR8+0x88], R6 ;  /* 0x00008806ff0075a7 */ /* 0x0005220008041108 */
[----:B------:R-:W-:Y:S01]  /*1ea0*/  USEL UR7, UR6, UR7, !UP2 ;  /* 0x0000000706077287 */ /* 0x000fe2000d000000 */
[----:B------:R-:W-:Y:S01]  /*1eb0*/  @P0 R2UR UR11, R3 ;  /* 0x00000000030b02ca */ /* 0x000fe200000e0000 */
[----:B------:R-:W-:Y:S02]  /*1ec0*/  UISETP.NE.AND UP2, UPT, UR21, 0x1, UPT ;  /* 0x000000011500788c */ /* 0x000fe4000bf45270 */
[----:B------:R-:W-:Y:S02]  /*1ed0*/  UIMAD.WIDE.U32 UR32, UR7, UR19, URZ ;  /* 0x00000013072072a5 */ /* 0x000fe4000f8e00ff */
[----:B------:R-:W-:Y:S02]  /*1ee0*/  USHF.L.U32 UR8, UR56, 0xc, URZ ;  /* 0x0000000c38087899 */ /* 0x000fe400080006ff */
[----:B------:R-:W-:Y:S02]  /*1ef0*/  USHF.R.U32.HI UR23, URZ, UR18, UR33 ;  /* 0x00000012ff177299 */ /* 0x000fe40008011621 */
[----:B------:R-:W-:Y:S01]  /*1f00*/  UIADD3 UR31, UPT, UPT, -UR7, URZ, URZ ;  /* 0x000000ff071f7290 */ /* 0x000fe2000fffe1ff */
[----:B------:R-:W-:Y:S01]  /*1f10*/  IMAD.U32 R4, RZ, RZ, UR9 ;  /* 0x00000009ff047e24 */ /* 0x000fe2000f8e00ff */
[----:B------:R-:W-:Y:S02]  /*1f20*/  USEL UR29, UR7, UR23, !UP2 ;  /* 0x00000017071d7287 */ /* 0x000fe4000d000000 */
[----:B------:R-:W-:Y:S01]  /*1f30*/  ULOP3.LUT UR12, UR8, UR34, URZ, 0xfc, !UPT ;  /* 0x00000022080c7292 */ /* 0x000fe2000f8efcff */
[----:B------:R-:W-:Y:S01]  /*1f40*/  IMAD.U32 R3, RZ, RZ, UR11 ;  /* 0x0000000bff037e24 */ /* 0x000fe2000f8e00ff */
[----:B------:R-:W-:Y:S02]  /*1f50*/  UIADD3.X UR43, UPT, UPT, URZ, UR53, URZ, UP1, !UPT ;  /* 0x00000035ff2b7290 */ /* 0x000fe40008ffe4ff */
[----:B------:R-:W-:Y:S02]  /*1f60*/  UIADD3 UR36, UPT, UPT, UR35, 0x4400, UR8 ;  /* 0x0000440023247890 */ /* 0x000fe4000fffe008 */
[----:B------:R-:W-:Y:S01]  /*1f70*/  UIADD3 UR23, UPT, UPT, -UR29, URZ, URZ ;  /* 0x000000ff1d177290 */ /* 0x000fe2000fffe1ff */
[----:B------:R-:W-:Y:S01]  /*1f80*/  @P0 PRMT R3, R4, 0x5410, R3 ;  /* 0x0000541004030816 */ /* 0x000fe20000000003 */
[----:B------:R-:W-:Y:S02]  /*1f90*/  UIMAD UR6, UR20, UR31, UR6 ;  /* 0x0000001f140672a4 */ /* 0x000fe4000f8e0206 */
[----:B------:R-:W-:Y:S01]  /*1fa0*/  UIADD3 UR40, UP0, UPT, UR52, 0x180, URZ ;  /* 0x0000018034287890 */ /* 0x000fe2000ff1e0ff */
[----:B------:R-:W-:Y:S01]  /*1fb0*/  @P0 R2UR UR51, R3 ;  /* 0x00000000033302ca */ /* 0x000fe200000e0000 */
[----:B------:R-:W-:Y:S02]  /*1fc0*/  ULEA UR8, UR12, UR35, 0x1 ;  /* 0x000000230c087291 */ /* 0x000fe4000f8e08ff */
[----:B------:R-:W-:Y:S02]  /*1fd0*/  UIMAD UR7, UR21, UR23, UR7 ;  /* 0x00000017150772a4 */ /* 0x000fe4000f8e0207 */
[----:B------:R-:W-:Y:S01]  /*1fe0*/  UIMAD UR27, UR6, UR14, UR4 ;  /* 0x0000000e061b72a4 */ /* 0x000fe2000f8e0204 */
[----:B------:R-:W-:Y:S01]  /*1ff0*/  UMOV UR54, 0x0 ;  /* 0x0000000000367882 */ /* 0x000fe20000000000 */
[----:B------:R-:W-:Y:S01]  /*2000*/  UMOV UR55, 0x10000000 ;  /* 0x1000000000377882 */ /* 0x000fe20000000000 */
[----:B------:R-:W-:Y:S01]  /*2010*/  UIADD3.X UR41, UPT, UPT, URZ, UR53, URZ, UP0, !UPT ;  /* 0x00000035ff297290 */ /* 0x000fe200087fe4ff */
[----:B------:R2:W-:Y:S01]  /*2020*/  UTMALDG.2D [UR36], [UR42], desc[UR54] ;  /* 0x000036242a0075b4 */ /* 0x0005e20008009000 */
[----:B------:R-:W-:Y:S02]  /*2030*/  UIADD3 UR24, UPT, UPT, UR8, 0x15400, URZ ;  /* 0x0001540008187890 */ /* 0x000fe4000fffe0ff */
[----:B------:R-:W-:Y:S01]  /*2040*/  UIMAD UR28, UR7, UR15, UR5 ;  /* 0x0000000f071c72a4 */ /* 0x000fe2000f8e0205 */
[----:B------:R-:W-:Y:S01]  /*2050*/  UMOV UR25, UR37 ;  /* 0x0000002500197c82 */ /* 0x000fe20008000000 */
[----:B------:R-:W-:Y:S01]  /*2060*/  UIADD3 UR8, UPT, UPT, UR8, 0x16400, URZ ;  /* 0x0001640008087890 */ /* 0x000fe2000fffe0ff */
[----:B------:R-:W-:Y:S01]  /*2070*/  UMOV UR9, UR37 ;  /* 0x0000002500097c82 */ /* 0x000fe20008000000 */
[----:B------:R-:W-:Y:S01]  /*2080*/  UMOV UR11, UR27 ;  /* 0x0000001b000b7c82 */ /* 0x000fe20008000000 */
[----:B------:R-:W-:Y:S02]  /*2090*/  UMOV UR13, UR29 ;  /* 0x0000001d000d7c82 */ /* 0x000fe40008000000 */
[----:B------:R-:W-:Y:S02]  /*20a0*/  UMOV UR12, UR28 ;  /* 0x0000001c000c7c82 */ /* 0x000fe40008000000 */
[----:B------:R2:W-:Y:S01]  /*20b0*/  UTMALDG.4D.IM2COL.MULTICAST [UR24], [UR40], UR51 ;  /* 0x00000018280073b4 */ /* 0x0005e20008058833 */
[----:B------:R-:W-:Y:S01]  /*20c0*/  UIADD3 UR22, UPT, UPT, UR22, 0x1, URZ ;  /* 0x0000000116167890 */ /* 0x000fe2000fffe0ff */
[----:B------:R-:W-:Y:S01]  /*20d0*/  UMOV UR31, UR44 ;  /* 0x0000002c001f7c82 */ /* 0x000fe20008000000 */
[----:B------:R-:W-:Y:S02]  /*20e0*/  UMOV UR56, UR46 ;  /* 0x0000002e00387c82 */ /* 0x000fe40008000000 */
[----:B------:R-:W-:Y:S01]  /*20f0*/  UISETP.NE.AND UP0, UPT, UR22, UR44, UPT ;  /* 0x0000002c1600728c */ /* 0x000fe2000bf05270 */
[----:B------:R2:W-:Y:S08]  /*2100*/  UTMALDG.4D.IM2COL.MULTICAST [UR8], [UR40], UR51 ;  /* 0x00000008280073b4 */ /* 0x0005f00008058833 */
[----:B--2---:R-:W-:Y:S05]  /*2110*/  BRA.U UP0, `(.L_x_29) ;  /* 0xfffffff900dc7547 */ /* 0x004fea000b83ffff */
.L_x_23:
[----:B------:R-:W-:Y:S01]  /*2120*/  ULEA UR4, UR46, UR35, 0x3 ;  /* 0x000000232e047291 */ /* 0x000fe2000f8e18ff */
[----:B------:R-:W-:Y:S01]  /*2130*/  SHF.L.U32 R2, R10, 0x1f, RZ ;  /* 0x0000001f0a027819 */ /* 0x000fe200000006ff */
[----:B------:R-:W-:Y:S01]  /*2140*/  @!P4 SYNCS.ARRIVE.TRANS64.A1T0 RZ, [UR35+0x158], RZ ;  /* 0x000158ffffffc9a7 */ /* 0x000fe20008100023 */
[----:B------:R-:W-:-:S06]  /*2150*/  UISETP.GT.AND UP0, UPT, UR50, UR49, UPT ;  /* 0x000000313200728c */ /* 0x000fcc000bf04270 */
[----:B------:R1:W2:Y:S03]  /*2160*/  SYNCS.PHASECHK.TRANS64.TRYWAIT P1, [UR4+0x88], R2 ;  /* 0x00008802ff0075a7 */ /* 0x0002a60008021104 */
[----:B------:R-:W-:Y:S05]  /*2170*/  BRA.U !UP0, `(.L_x_30) ;  /* 0x0000000508607547 */ /* 0x000fea000b800000 */
[----:B-1----:R-:W1:Y:S01]  /*2180*/  LDC.64 R2, c[0x0][0x5d8] ;  /* 0x00017600ff027b82 */ /* 0x002e620000000a00 */
[----:B------:R-:W1:Y:S01]  /*2190*/  LDCU.64 UR6, c[0x0][0x5b0] ;  /* 0x0000b600ff0677ac */ /* 0x000e620008000a00 */
[----:B------:R-:W1:Y:S01]  /*21a0*/  LDCU UR29, c[0x0][0x598] ;  /* 0x0000b300ff1d77ac */ /* 0x000e620008000800 */
[----:B------:R-:W1:Y:S01]  /*21b0*/  LDCU UR28, c[0x0][0x58c] ;  /* 0x0000b180ff1c77ac */ /* 0x000e620008000800 */
[----:B------:R-:W1:Y:S01]  /*21c0*/  LDCU UR27, c[0x0][0x59c] ;  /* 0x0000b380ff1b77ac */ /* 0x000e620008000800 */
[----:B------:R-:W1:Y:S01]  /*21d0*/  LDCU UR25, c[0x0][0x5a0] ;  /* 0x0000b400ff1977ac */ /* 0x000e620008000800 */
[----:B------:R-:W1:Y:S02]  /*21e0*/  LDCU.64 UR22, c[0x0][0x590] ;  /* 0x0000b200ff1677ac */ /* 0x000e640008000a00 */
[----:B-1----:R-:W-:Y:S01]  /*21f0*/  IMAD R2, R7, UR6, R2 ;  /* 0x0000000607027c24 */ /* 0x002fe2000f8e0202 */
[----:B------:R-:W1:Y:S01]  /*2200*/  LDCU.64 UR14, c[0x0][0x5b8] ;  /* 0x0000b700ff0e77ac */ /* 0x000e620008000a00 */
[----:B------:R-:W-:Y:S01]  /*2210*/  IMAD R5, R14, UR7, R3 ;  /* 0x000000070e057c24 */ /* 0x000fe2000f8e0203 */
[----:B------:R-:W1:Y:S01]  /*2220*/  LDCU.64 UR4, c[0x0][0x5d0] ;  /* 0x0000ba00ff0477ac */ /* 0x000e620008000a00 */
[----:B------:R-:W-:-:S02]  /*2230*/  UIADD3 UR24, UPT, UPT, UR47, UR31, URZ ;  /* 0x0000001f2f187290 */ /* 0x000fc4000fffe0ff */
[----:B------:R-:W-:Y:S01]  /*2240*/  UIADD3 UR10, UPT, UPT, UR26, 0x40, URZ ;  /* 0x000000401a0a7890 */ /* 0x000fe2000fffe0ff */
[----:B------:R-:W-:-:S11]  /*2250*/  UMOV UR51, UR46 ;  /* 0x0000002e00337c82 */ /* 0x000fd60008000000 */
.L_x_36:
[----:B------:R-:W-:Y:S01]  /*2260*/  @!P6 MOV R4, 0x3000 ;  /* 0x000030000004e802 */ /* 0x000fe20000000f00 */
[----:B------:R-:W-:Y:S01]  /*2270*/  ULEA UR41, UR51, UR35, 0x3 ;  /* 0x0000002333297291 */ /* 0x000fe2000f8e18ff */
[----:B--2---:R-:W-:Y:S11]  /*2280*/  @P1 BRA `(.L_x_31) ;  /* 0x00000000000c1947 */ /* 0x004ff60003800000 */
[----:B------:R-:W-:Y:S04]  /*2290*/  SHF.L.U32 R6, R10, 0x1f, RZ ;  /* 0x0000001f0a067819 */ /* 0x000fe800000006ff */
[----:B------:R-:W2:Y:S02]  /*22a0*/  SYNCS.PHASECHK.TRANS64.TRYWAIT P0, [UR41+0x88], R6 ;  /* 0x00008806ff0075a7 */ /* 0x000ea40008001129 */
[----:B--2---:R-:W-:Y:S05]  /*22b0*/  @!P0 BRA `(.L_x_32) ;  /* 0x0000006c00dc8947 */ /* 0x004fea0003800000 */
.L_x_31:
[----:B------:R1:W-:Y:S01]  /*22c0*/  @!P6 SYNCS.ARRIVE.TRANS64 RZ, [UR41], R4 ;  /* 0x00000004ffffe9a7 */ /* 0x0003e20008000029 */
[----:B------:R-:W-:Y:S04]  /*22d0*/  ULOP3.LUT UR6, UR45, 0x2, URZ, 0xfc, !UPT ;  /* 0x000000022d067892 */ /* 0x000fe8000f8efcff */
[----:B------:R-:W-:Y:S09]  /*22e0*/  UISETP.NE.AND UP0, UPT, UR6, 0x2, UPT ;  /* 0x000000020600788c */ /* 0x000ff2000bf05270 */
[----:B------:R-:W-:Y:S05]  /*22f0*/  BRA.U UP0, `(.L_x_33) ;  /* 0x0000000100047547 */ /* 0x000fea000b800000 */
[----:B-1----:R-:W-:Y:S05]  /*2300*/  BPT.TRAP 0x1 ;  /* 0x000000040000795c */ /* 0x002fea0000300000 */
.L_x_33:
[----:B------:R-:W-:Y:S04]  /*2310*/  BSSY.RECONVERGENT B0, `(.L_x_34) ;  /* 0x0000003000007945 */ /* 0x000fe80003800200 */
[----:B------:R-:W-:Y:S05]  /*2320*/  @P5 BRA `(.L_x_35) ;  /* 0x0000000000045947 */ /* 0x000fea0003800000 */
[----:B-1----:R-:W-:Y:S05]  /*2330*/  BPT.TRAP 0x1 ;  /* 0x000000040000795c */ /* 0x002fea0000300000 */
.L_x_35:
[----:B-1----:R-:W-:Y:S05]  /*2340*/  BSYNC.RECONVERGENT B0 ;  /* 0x0000000000007941 */ /* 0x002fea0003800200 */
.L_x_34:
        /* <DEDUP_REMOVED lines=11> */
[----:B------:R-:W-:Y:S01]  /*2400*/  @P0 PRMT R4, R2, 0x40, R5 ;  /* 0x0000004002040816 */ /* 0x000fe20000000005 */
[----:B------:R-:W-:Y:S01]  /*2410*/  UISETP.NE.AND UP2, UPT, UR28, 0x1, UPT ;  /* 0x000000011c00788c */ /* 0x000fe2000bf45270 */
[----:B------:R-:W-:Y:S01]  /*2420*/  SHF.L.U32 R6, R10, 0x1f, RZ ;  /* 0x0000001f0a067819 */ /* 0x000fe200000006ff */
[----:B------:R-:W-:Y:S01]  /*2430*/  USHF.R.U32.HI UR7, URZ, UR23, UR33 ;  /* 0x00000017ff077299 */ /* 0x000fe20008011621 */
[----:B------:R-:W-:Y:S01]  /*2440*/  @P0 R2UR UR11, R4 ;  /* 0x00000000040b02ca */ /* 0x000fe200000e0000 */
[----:B------:R-:W-:Y:S01]  /*2450*/  UISETP.NE.AND UP3, UPT, UR29, 0x1, UPT ;  /* 0x000000011d00788c */ /* 0x000fe2000bf65270 */
[----:B------:R1:W2:Y:S01]  /*2460*/  SYNCS.PHASECHK.TRANS64.TRYWAIT P1, [UR8+0x88], R6 ;  /* 0x00008806ff0075a7 */ /* 0x0002a20008021108 */
[----:B------:R-:W-:Y:S01]  /*2470*/  USEL UR7, UR6, UR7, !UP2 ;  /* 0x0000000706077287 */ /* 0x000fe2000d000000 */
[----:B------:R-:W-:Y:S01]  /*2480*/  @P0 R2UR UR9, R3 ;  /* 0x00000000030902ca */ /* 0x000fe200000e0000 */
[----:B------:R-:W-:Y:S02]  /*2490*/  USHF.L.U32 UR8, UR51, 0xc, URZ ;  /* 0x0000000c33087899 */ /* 0x000fe400080006ff */
[----:B------:R-:W-:Y:S02]  /*24a0*/  UIMAD.WIDE.U32 UR32, UR7, UR27, URZ ;  /* 0x0000001b072072a5 */ /* 0x000fe4000f8e00ff */
[----:B------:R-:W-:Y:S02]  /*24b0*/  UIADD3 UR54, UP1, UPT, UR52, 0x80, URZ ;  /* 0x0000008034367890 */ /* 0x000fe4000ff3e0ff */
        /* <DEDUP_REMOVED lines=18> */
[----:B------:R-:W-:Y:S01]  /*25e0*/  UMOV UR42, UR38 ;  /* 0x00000026002a7c82 */ /* 0x000fe20008000000 */
[----:B------:R-:W-:Y:S01]  /*25f0*/  UIADD3.X UR37, UPT, UPT, URZ, UR53, URZ, UP0, !UPT ;  /* 0x00000035ff257290 */ /* 0x000fe200087fe4ff */
[----:B------:R1:W-:Y:S01]  /*2600*/  UTMALDG.2D [UR40], [UR54], desc[UR56] ;  /* 0x00003828360075b4 */ /* 0x0003e20008009000 */
[----:B------:R-:W-:Y:S02]  /*2610*/  UIADD3 UR16, UPT, UPT, UR8, 0x15400, URZ ;  /* 0x0001540008107890 */ /* 0x000fe4000fffe0ff */
[----:B------:R-:W-:Y:S01]  /*2620*/  UIMAD UR20, UR7, UR15, UR5 ;  /* 0x0000000f071472a4 */ /* 0x000fe2000f8e0205 */
[----:B------:R-:W-:Y:S01]  /*2630*/  UMOV UR17, UR41 ;  /* 0x0000002900117c82 */ /* 0x000fe20008000000 */
[----:B------:R-:W-:Y:S01]  /*2640*/  UMOV UR18, UR26 ;  /* 0x0000001a00127c82 */ /* 0x000fe20008000000 */
[----:B------:R-:W-:Y:S01]  /*2650*/  UIADD3 UR8, UPT, UPT, UR8, 0x16400, URZ ;  /* 0x0001640008087890 */ /* 0x000fe2000fffe0ff */
[----:B------:R-:W-:Y:S01]  /*2660*/  UMOV UR9, UR41 ;  /* 0x0000002900097c82 */ /* 0x000fe20008000000 */
[----:B------:R-:W-:Y:S01]  /*2670*/  UMOV UR11, UR19 ;  /* 0x00000013000b7c82 */ /* 0x000fe20008000000 */
[----:B------:R-:W-:Y:S03]  /*2680*/  UMOV UR13, UR21 ;  /* 0x00000015000d7c82 */ /* 0x000fe60008000000 */
[----:B------:R1:W-:Y:S01]  /*2690*/  UTMALDG.4D.IM2COL.MULTICAST [UR16], [UR36], UR39 ;  /* 0x00000010240073b4 */ /* 0x0003e20008058827 */
[----:B------:R-:W-:Y:S01]  /*26a0*/  UMOV UR12, UR20 ;  /* 0x00000014000c7c82 */ /* 0x000fe20008000000 */
[----:B------:R-:W-:Y:S01]  /*26b0*/  UIADD3 UR31, UPT, UPT, UR31, 0x1, URZ ;  /* 0x000000011f1f7890 */ /* 0x000fe2000fffe0ff */
[----:B------:R-:W-:Y:S03]  /*26c0*/  UMOV UR51, UR46 ;  /* 0x0000002e00337c82 */ /* 0x000fe60008000000 */
[----:B------:R-:W-:Y:S01]  /*26d0*/  UISETP.NE.AND UP0, UPT, UR31, UR24, UPT ;  /* 0x000000181f00728c */ /* 0x000fe2000bf05270 */
[----:B------:R1:W-:Y:S08]  /*26e0*/  UTMALDG.4D.IM2COL.MULTICAST [UR8], [UR36], UR39 ;  /* 0x00000008240073b4 */ /* 0x0003f00008058827 */
[----:B-1----:R-:W-:Y:S05]  /*26f0*/  BRA.U UP0, `(.L_x_36) ;  /* 0xfffffff900d87547 */ /* 0x002fea000b83ffff */
.L_x_30:
[----:B------:R-:W-:Y:S01]  /*2700*/  SHF.L.U32 R3, R8, 0x1f, RZ ;  /* 0x0000001f08037819 */ /* 0x000fe200000006ff */
[----:B------:R-:W-:-:S03]  /*2710*/  NOP ;  /* 0x0000000000007918 */ /* 0x000fc60000000000 */
[----:B------:R-:W3:Y:S02]  /*2720*/  SYNCS.PHASECHK.TRANS64.TRYWAIT P0, [UR35+0x160], R3 ;  /* 0x00016003ff0075a7 */ /* 0x000ee40008001123 */
[----:B---3--:R-:W-:Y:S05]  /*2730*/  @!P0 BRA `(.L_x_37) ;  /* 0x0000006800d48947 */ /* 0x008fea0003800000 */
.L_x_147:
[----:B------:R-:W3:Y:S01]  /*2740*/  LDS.128 R4, [UR35+0x1a0] ;  /* 0x0001a023ff047984 */ /* 0x000ee20008000c00 */
[----:B------:R-:W-:Y:S01]  /*2750*/  UIADD3 UR4, UPT, UPT, UR35, 0x168, URZ ;  /* 0x0000016823047890 */ /* 0x000fe2000fffe0ff */
[----:B--2---:R-:W-:Y:S01]  /*2760*/  ISETP.GE.AND P1, PT, R26, 0x1, PT ;  /* 0x000000011a00780c */ /* 0x004fe20003f26270 */
[----:B------:R-:W-:Y:S01]  /*2770*/  @!PT LDS RZ, [RZ] ;  /* 0x00000000fffff984 */ /* 0x000fe20000000800 */
[----:B------:R-:W-:Y:S01]  /*2780*/  @!PT LDS RZ, [RZ] ;  /* 0x00000000fffff984 */ /* 0x000fe20000000800 */
[----:B------:R-:W-:Y:S01]  /*2790*/  @!PT LDS RZ, [RZ] ;  /* 0x00000000fffff984 */ /* 0x000fe20000000800 */
[----:B------:R-:W-:Y:S01]  /*27a0*/  @!PT LDS RZ, [RZ] ;  /* 0x00000000fffff984 */ /* 0x000fe20000000800 */
[----:B------:R2:W-:Y:S06]  /*27b0*/  MEMBAR.ALL.CTA ;  /* 0x0000000000007992 */ /* 0x0005ec0000008000 */
[----:B--2---:R-:W2:Y:S01]  /*27c0*/  FENCE.VIEW.ASYNC.S ;  /* 0x00000000000073c6 */ /* 0x004ea20000000000 */
[----:B------:R-:W-:-:S09]  /*27d0*/  UPRMT UR4, URZ, 0x654, UR4 ;  /* 0x00000654ff047896 */ /* 0x000fd20008000004 */
[----:B--2---:R-:W-:Y:S01]  /*27e0*/  SYNCS.ARRIVE.TRANS64.RED.A1T0 RZ, [UR4], RZ ;  /* 0x000000ffffff79a7 */ /* 0x004fe20008100404 */
[----:B---3--:R-:W-:-:S13]  /*27f0*/  LOP3.LUT P0, RZ, R6, 0x1, RZ, 0xc0, !PT ;  /* 0x0000000106ff7812 */ /* 0x008fda000780c0ff */
[----:B------:R-:W-:Y:S02]  /*2800*/  @P0 MOV R13, R4 ;  /* 0x00000004000d0202 */ /* 0x000fe40000000f00 */
[----:B------:R-:W-:Y:S01]  /*2810*/  @P0 LOP3.LUT R11, R5, 0xffff, RZ, 0xc0, !PT ;  /* 0x0000ffff050b0812 */ /* 0x000fe200078ec0ff */
[----:B------:R-:W-:Y:S06]  /*2820*/  @!P1 BRA `(.L_x_38) ;  /* 0x0000000000b89947 */ /* 0x000fec0003800000 */
[----:B------:R-:W2:Y:S01]  /*2830*/  LDC.64 R4, c[0x0][0xb18] ;  /* 0x0002c600ff047b82 */ /* 0x000ea20000000a00 */
[----:B------:R-:W-:-:S07]  /*2840*/  ISETP.NE.AND P3, PT, R26, 0x1, PT ;  /* 0x000000011a00780c */ /* 0x000fce0003f65270 */
[----:B------:R-:W3:Y:S08]  /*2850*/  LDC.64 R6, c[0x0][0xb10] ;  /* 0x0002c400ff067b82 */ /* 0x000ef00000000a00 */
[----:B------:R-:W4:Y:S08]  /*2860*/  LDC R14, c[0x0][0xb20] ;  /* 0x0002c800ff0e7b82 */ /* 0x000f300000000800 */
[----:B------:R-:W4:Y:S01]  /*2870*/  LDC R16, c[0x0][0xb0c] ;  /* 0x0002c300ff107b82 */ /* 0x000f220000000800 */
[----:B--2---:R-:W-:Y:S01]  /*2880*/  IMAD.HI.U32 R15, R0, R5, RZ ;  /* 0x00000005000f7227 */ /* 0x004fe200078e00ff */
[----:B------:R-:W-:-:S03]  /*2890*/  ISETP.NE.AND P1, PT, R4, 0x1, PT ;  /* 0x000000010400780c */ /* 0x000fc60003f25270 */
[----:B------:R-:W-:-:S03]  /*28a0*/  IMAD.HI.U32 R5, R11, R5, RZ ;  /* 0x000000050b057227 */ /* 0x000fc600078e00ff */
[----:B-1----:R-:W1:Y:S01]  /*28b0*/  LDC.64 R2, c[0x0][0xb28] ;  /* 0x0002ca00ff027b82 */ /* 0x002e620000000a00 */
[----:B---3--:R-:W-:-:S04]  /*28c0*/  IMAD.HI.U32 R18, R9, R6, RZ ;  /* 0x0000000609127227 */ /* 0x008fc800078e00ff */
[----:B------:R-:W-:Y:S01]  /*28d0*/  IMAD.HI.U32 R20, R13, R6, RZ ;  /* 0x000000060d147227 */ /* 0x000fe200078e00ff */
[----:B------:R-:W-:Y:S02]  /*28e0*/  SHF.R.U32.HI R18, RZ, R7, R18 ;  /* 0x00000007ff127219 */ /* 0x000fe40000011612 */
[-C--:B----4-:R-:W-:Y:S02]  /*28f0*/  SHF.R.U32.HI R15, RZ, R14.reuse, R15 ;  /* 0x0000000eff0f7219 */ /* 0x090fe4000001160f */
[----:B------:R-:W-:Y:S02]  /*2900*/  SHF.R.U32.HI R14, RZ, R14, R5 ;  /* 0x0000000eff0e7219 */ /* 0x000fe40000011605 */
[----:B------:R-:W-:Y:S02]  /*2910*/  SEL R15, R0, R15, !P1 ;  /* 0x0000000f000f7207 */ /* 0x000fe40004800000 */
[----:B------:R-:W-:Y:S02]  /*2920*/  SHF.R.U32.HI R20, RZ, R7, R20 ;  /* 0x00000007ff147219 */ /* 0x000fe40000011614 */
[----:B------:R-:W-:-:S02]  /*2930*/  ISETP.NE.AND P2, PT, R16, 0x1, PT ;  /* 0x000000011000780c */ /* 0x000fc40003f45270 */
[----:B------:R-:W-:Y:S02]  /*2940*/  SEL R5, R11, R14, !P1 ;  /* 0x0000000e0b057207 */ /* 0x000fe40004800000 */
[----:B------:R-:W-:Y:S02]  /*2950*/  SEL R17, R9, R18, !P2 ;  /* 0x0000001209117207 */ /* 0x000fe40005000000 */
[----:B------:R-:W-:Y:S01]  /*2960*/  SEL R7, R13, R20, !P2 ;  /* 0x000000140d077207 */ /* 0x000fe20005000000 */
[----:B-1----:R-:W-:-:S04]  /*2970*/  IMAD.HI.U32 R18, R15, R2, RZ ;  /* 0x000000020f127227 */ /* 0x002fc800078e00ff */
[----:B------:R-:W-:Y:S01]  /*2980*/  IMAD.HI.U32 R6, R17, R2, RZ ;  /* 0x0000000211067227 */ /* 0x000fe200078e00ff */
[----:B------:R-:W-:-:S04]  /*2990*/  @P3 SHF.R.U32.HI R15, RZ, R3, R18 ;  /* 0x00000003ff0f3219 */ /* 0x000fc80000011612 */
[----:B------:R-:W-:Y:S01]  /*29a0*/  @P3 SHF.R.U32.HI R17, RZ, R3, R6 ;  /* 0x00000003ff113219 */ /* 0x000fe20000011606 */
[----:B------:R-:W-:-:S04]  /*29b0*/  IMAD R15, R26, R15, RZ ;  /* 0x0000000f1a0f7224 */ /* 0x000fc800078e02ff */
[----:B------:R-:W-:Y:S01]  /*29c0*/  IMAD R6, R26, R17, RZ ;  /* 0x000000111a067224 */ /* 0x000fe200078e02ff */
[----:B------:R-:W-:-:S04]  /*29d0*/  ISETP.GE.AND P1, PT, R5, R15, PT ;  /* 0x0000000f0500720c */ /* 0x000fc80003f26270 */
[----:B------:R-:W-:Y:S01]  /*29e0*/  ISETP.GE.OR P1, PT, R7, R6, P1 ;  /* 0x000000060700720c */ /* 0x000fe20000f26670 */
[----:B------:R-:W-:-:S05]  /*29f0*/  IMAD.HI.U32 R6, R5, R2, RZ ;  /* 0x0000000205067227 */ /* 0x000fca00078e00ff */
[----:B------:R-:W-:-:S04]  /*2a00*/  SHF.R.U32.HI R6, RZ, R3, R6 ;  /* 0x00000003ff067219 */ /* 0x000fc80000011606 */
[----:B------:R-:W-:-:S03]  /*2a10*/  SEL R6, R5, R6, !P3 ;  /* 0x0000000605067207 */ /* 0x000fc60005800000 */
[----:B------:R-:W-:-:S04]  /*2a20*/  @!P1 IMAD.HI.U32 R14, R7, R2, RZ ;  /* 0x00000002070e9227 */ /* 0x000fc800078e00ff */
[----:B------:R-:W-:Y:S01]  /*2a30*/  IMAD.MOV R2, RZ, RZ, -R6 ;  /* 0x000000ffff027224 */ /* 0x000fe200078e0a06 */
[----:B------:R-:W-:-:S03]  /*2a40*/  @!P1 SHF.R.U32.HI R14, RZ, R3, R14 ;  /* 0x00000003ff0e9219 */ /* 0x000fc6000001160e */
[----:B------:R-:W-:Y:S01]  /*2a50*/  IMAD R2, R26, R2, R5 ;  /* 0x000000021a027224 */ /* 0x000fe200078e0205 */
[----:B------:R-:W-:Y:S02]  /*2a60*/  @!P1 SEL R3, R7, R14, !P3 ;  /* 0x0000000e07039207 */ /* 0x000fe40005800000 */
[----:B------:R-:W-:-:S03]  /*2a70*/  IADD3 R14, PT, PT, -R5, RZ, RZ ;  /* 0x000000ff050e7210 */ /* 0x000fc60007ffe1ff */
[--C-:B------:R-:W-:Y:S02]  /*2a80*/  @!P1 IMAD.IADD R6, R6, 0x1, -R3.reuse ;  /* 0x0000000106069824 */ /* 0x100fe400078e0a03 */
[----:B------:R-:W-:Y:S01]  /*2a90*/  @!P1 IMAD R3, R2, R17, R3 ;  /* 0x0000001102039224 */ /* 0x000fe200078e0203 */
[----:B------:R-:W-:Y:S01]  /*2aa0*/  IADD3 R2, PT, PT, -R7, RZ, RZ ;  /* 0x000000ff07027210 */ /* 0x000fe20007ffe1ff */
[----:B------:R-:W-:Y:S02]  /*2ab0*/  @!P1 IMAD R5, R26, R6, R7 ;  /* 0x000000061a059224 */ /* 0x000fe400078e0207 */
[----:B------:R-:W-:Y:S02]  /*2ac0*/  IMAD R11, R4, R14, R11 ;  /* 0x0000000e040b7224 */ /* 0x000fe400078e020b */
[----:B------:R-:W-:Y:S02]  /*2ad0*/  @!P1 IMAD.MOV.U32 R7, RZ, RZ, R3 ;  /* 0x000000ffff079224 */ /* 0x000fe400078e0003 */
[----:B------:R-:W-:-:S02]  /*2ae0*/  IMAD R2, R16, R2, R13 ;  /* 0x0000000210027224 */ /* 0x000fc400078e020d */
[----:B------:R-:W-:Y:S02]  /*2af0*/  IMAD R11, R5, R4, R11 ;  /* 0x00000004050b7224 */ /* 0x000fe400078e020b */
[----:B------:R-:W-:Y:S02]  /*2b00*/  IMAD R13, R7, R16, R2 ;  /* 0x00000010070d7224 */ /* 0x000fe400078e0202 */
.L_x_38:
[----:B------:R-:W2:Y:S02]  /*2b10*/  LDCU UR4, c[0x0][0xb30] ;  /* 0x00016600ff0477ac */ /* 0x000ea40008000800 */
[----:B--2---:R-:W-:-:S09]  /*2b20*/  UISETP.NE.AND UP0, UPT, UR4, 0x1, UPT ;  /* 0x000000010400788c */ /* 0x004fd2000bf05270 */
[----:B------:R-:W-:Y:S05]  /*2b30*/  BRA.U UP0, `(.L_x_39) ;  /* 0x0000000100407547 */ /* 0x000fea000b800000 */
[----:B------:R-:W2:Y:S08]  /*2b40*/  LDC.64 R4, c[0x0][0xb10] ;  /* 0x0002c400ff047b82 */ /* 0x000eb00000000a00 */
[----:B-1----:R-:W1:Y:S08]  /*2b50*/  LDC.64 R2, c[0x0][0xb18] ;  /* 0x0002c600ff027b82 */ /* 0x002e700000000a00 */
[----:B------:R-:W3:Y:S08]  /*2b60*/  LDC R6, c[0x0][0xb20] ;  /* 0x0002c800ff067b82 */ /* 0x000ef00000000800 */
[----:B------:R-:W4:Y:S01]  /*2b70*/  LDC R14, c[0x0][0xb0c] ;  /* 0x0002c300ff0e7b82 */ /* 0x000f220000000800 */
[----:B--2---:R-:W-:-:S05]  /*2b80*/  IMAD.HI.U32 R4, R13, R4, RZ ;  /* 0x000000040d047227 */ /* 0x004fca00078e00ff */
[----:B------:R-:W-:Y:S01]  /*2b90*/  SHF.R.U32.HI R4, RZ, R5, R4 ;  /* 0x00000005ff047219 */ /* 0x000fe20000011604 */
[----:B-1----:R-:W-:Y:S01]  /*2ba0*/  IMAD.HI.U32 R3, R11, R3, RZ ;  /* 0x000000030b037227 */ /* 0x002fe200078e00ff */
[----:B------:R-:W-:-:S04]  /*2bb0*/  ISETP.NE.AND P1, PT, R2, 0x1, PT ;  /* 0x000000010200780c */ /* 0x000fc80003f25270 */
[----:B---3--:R-:W-:-:S04]  /*2bc0*/  SHF.R.U32.HI R6, RZ, R6, R3 ;  /* 0x00000006ff067219 */ /* 0x008fc80000011603 */
[----:B------:R-:W-:Y:S02]  /*2bd0*/  SEL R3, R11, R6, !P1 ;  /* 0x000000060b037207 */ /* 0x000fe40004800000 */
[----:B----4-:R-:W-:-:S04]  /*2be0*/  ISETP.NE.AND P2, PT, R14, 0x1, PT ;  /* 0x000000010e00780c */ /* 0x010fc80003f45270 */
[----:B------:R-:W-:-:S05]  /*2bf0*/  SEL R4, R13, R4, !P2 ;  /* 0x000000040d047207 */ /* 0x000fca0005000000 */
[----:B------:R-:W-:Y:S02]  /*2c00*/  IMAD.IADD R5, R3, 0x1, -R4 ;  /* 0x0000000103057824 */ /* 0x000fe400078e0a04 */
[----:B------:R-:W-:Y:S02]  /*2c10*/  IMAD.IADD R3, R4, 0x1, -R3 ;  /* 0x0000000104037824 */ /* 0x000fe400078e0a03 */
[----:B------:R-:W-:Y:S02]  /*2c20*/  IMAD R13, R5, R14, R13 ;  /* 0x0000000e050d7224 */ /* 0x000fe400078e020d */
[----:B------:R-:W-:-:S07]  /*2c30*/  IMAD R11, R3, R2, R11 ;  /* 0x00000002030b7224 */ /* 0x000fce00078e020b */
.L_x_39:
[----:B------:R-:W-:Y:S01]  /*2c40*/  PLOP3.LUT P4, PT, PT, PT, PT, 0x80, 0x8 ;  /* 0x000000000008781c */ /* 0x000fe20003f8f070 */
[----:B------:R-:W-:Y:S01]  /*2c50*/  IMAD.IADD R21, R13, 0x1, R64 ;  /* 0x000000010d157824 */ /* 0x000fe200078e0240 */
[----:B------:R-:W-:Y:S01]  /*2c60*/  LOP3.LUT R8, R8, 0x1, RZ, 0x3c, !PT ;  /* 0x0000000108087812 */ /* 0x000fe200078e3cff */
[----:B------:R-:W-:Y:S01]  /*2c70*/  IMAD.IADD R19, R11, 0x1, R58 ;  /* 0x000000010b137824 */ /* 0x000fe200078e023a */
[----:B------:R-:W-:Y:S09]  /*2c80*/  @P0 BRA `(.L_x_40) ;  /* 0xffffffe800c00947 */ /* 0x000ff2000383ffff */
[----:B------:R-:W-:Y:S01]  /*2c90*/  UIADD3 UR35, UPT, UPT, UR35, 0x88, URZ ;  /* 0x0000008823237890 */ /* 0x000fe2000fffe0ff */
[----:B-1----:R-:W-:-:S03]  /*2ca0*/  SHF.L.U32 R3, R10, 0x1f, RZ ;  /* 0x0000001f0a037819 */ /* 0x002fc600000006ff */
[----:B------:R-:W-:-:S09]  /*2cb0*/  ULEA UR4, UR46, UR35, 0x3 ;  /* 0x000000232e047291 */ /* 0x000fd2000f8e18ff */
[----:B------:R-:W1:Y:S02]  /*2cc0*/  SYNCS.PHASECHK.TRANS64.TRYWAIT P0, [UR4], R3 ;  /* 0x00000003ff0075a7 */ /* 0x000e640008001104 */
[----:B-1----:R-:W-:Y:S05]  /*2cd0*/  @!P0 BRA `(.L_x_41) ;  /* 0x0000006400848947 */ /* 0x002fea0003800000 */
.L_x_149:
[----:B------:R-:W-:-:S04]  /*2ce0*/  UIADD3 UR5, UPT, UPT, UR46, 0x1, URZ ;  /* 0x000000012e057890 */ /* 0x000fc8000fffe0ff */
[----:B------:R-:W-:-:S04]  /*2cf0*/  UISETP.NE.AND UP0, UPT, UR5, 0x11, UPT ;  /* 0x000000110500788c */ /* 0x000fc8000bf05270 */
[----:B------:R-:W-:Y:S02]  /*2d00*/  USEL UR6, URZ, 0x1, UP0 ;  /* 0x00000001ff067887 */ /* 0x000fe40008000000 */
[----:B------:R-:W-:-:S04]  /*2d10*/  USEL UR5, UR5, URZ, UP0 ;  /* 0x000000ff05057287 */ /* 0x000fc80008000000 */
[----:B------:R-:W-:Y:S01]  /*2d20*/  ULEA UR4, UR5, UR35, 0x3 ;  /* 0x0000002305047291 */ /* 0x000fe2000f8e18ff */
[----:B------:R-:W-:-:S04]  /*2d30*/  LOP3.LUT R2, R10, UR6, RZ, 0x3c, !PT ;  /* 0x000000060a027c12 */ /* 0x000fc8000f8e3cff */
[----:B-1----:R-:W-:-:S04]  /*2d40*/  SHF.L.U32 R3, R2, 0x1f, RZ ;  /* 0x0000001f02037819 */ /* 0x002fc800000006ff */
[----:B------:R-:W1:Y:S02]  /*2d50*/  SYNCS.PHASECHK.TRANS64.TRYWAIT P0, [UR4], R3 ;  /* 0x00000003ff0075a7 */ /* 0x000e640008001104 */
[----:B-1----:R-:W-:Y:S05]  /*2d60*/  @!P0 BRA `(.L_x_42) ;  /* 0x0000006400788947 */ /* 0x002fea0003800000 */
.L_x_151:
        /* <DEDUP_REMOVED lines=9> */
.L_x_153:
        /* <DEDUP_REMOVED lines=9> */
.L_x_155:
        /* <DEDUP_REMOVED lines=9> */
.L_x_157:
        /* <DEDUP_REMOVED lines=9> */
.L_x_159:
        /* <DEDUP_REMOVED lines=9> */
.L_x_161:
        /* <DEDUP_REMOVED lines=9> */
.L_x_163:
        /* <DEDUP_REMOVED lines=9> */
.L_x_165:
        /* <DEDUP_REMOVED lines=9> */
.L_x_167:
        /* <DEDUP_REMOVED lines=9> */
.L_x_169:
        /* <DEDUP_REMOVED lines=9> */
.L_x_171:
        /* <DEDUP_REMOVED lines=9> */
.L_x_173:
        /* <DEDUP_REMOVED lines=9> */
.L_x_175:
        /* <DEDUP_REMOVED lines=9> */
.L_x_177:
        /* <DEDUP_REMOVED lines=9> */
.L_x_179:
[----:B------:R-:W-:-:S04]  /*3550*/  UIADD3 UR5, UPT, UPT, UR5, 0x1, URZ ;  /* 0x0000000105057890 */ /* 0x000fc8000fffe0ff */
[----:B------:R-:W-:-:S04]  /*3560*/  UISETP.NE.AND UP0, UPT, UR5, 0x11, UPT ;  /* 0x000000110500788c */ /* 0x000fc8000bf05270 */
[----:B------:R-:W-:Y:S02]  /*3570*/  USEL UR4, URZ, 0x1, UP0 ;  /* 0x00000001ff047887 */ /* 0x000fe40008000000 */
[----:B------:R-:W-:-:S04]  /*3580*/  USEL UR5, UR5, URZ, UP0 ;  /* 0x000000ff05057287 */ /* 0x000fc80008000000 */
[----:B------:R-:W-:Y:S01]  /*3590*/  ULEA UR5, UR5, UR35, 0x3 ;  /* 0x0000002305057291 */ /* 0x000fe2000f8e18ff */
[----:B-1----:R-:W-:-:S04]  /*35a0*/  LOP3.LUT R3, R2, UR4, RZ, 0x3c, !PT ;  /* 0x0000000402037c12 */ /* 0x002fc8000f8e3cff */
[----:B------:R-:W-:Y:S01]  /*35b0*/  SHF.L.U32 R3, R3, 0x1f, RZ ;  /* 0x0000001f03037819 */ /* 0x000fe200000006ff */
[----:B------:R-:W-:-:S07]  /*35c0*/  IMAD.U32 R0, RZ, RZ, UR5 ;  /* 0x00000005ff007e24 */ /* 0x000fce000f8e00ff */
.L_x_57:
[----:B-1----:R1:W2:Y:S02]  /*35d0*/  SYNCS.PHASECHK.TRANS64.TRYWAIT P0, [R0+URZ], R3 ;  /* 0x00000003000075a7 */ /* 0x0022a400080011ff */
[----:B--2---:R-:W-:Y:S05]  /*35e0*/  @!P0 NANOSLEEP.SYNCS 0x989680 ;  /* 0x009896800000895d */ /* 0x004fea0003900000 */
[----:B------:R-:W2:Y:S02]  /*35f0*/  @!P0 SYNCS.PHASECHK.TRANS64 P0, [R0+URZ], R3 ;  /* 0x00000003000085a7 */ /* 0x000ea400080010ff */
[----:B--2---:R-:W-:Y:S05]  /*3600*/  @P0 EXIT ;  /* 0x000000000000094d */ /* 0x004fea0003800000 */
[----:B------:R-:W-:Y:S05]  /*3610*/  BRA `(.L_x_57) ;  /* 0xfffffffc00ec7947 */ /* 0x000fea000383ffff */
.L_x_22:
[----:B------:R-:W-:-:S04]  /*3620*/  UISETP.NE.AND UP1, UPT, UR48, URZ, UPT ;  /* 0x000000ff3000728c */ /* 0x000fc8000bf25270 */
[----:B------:R-:W-:-:S09]  /*3630*/  UISETP.NE.OR UP1, UPT, UR4, 0x1, UP1 ;  /* 0x000000010400788c */ /* 0x000fd20008f25670 */
[----:B------:R-:W-:Y:S05]  /*3640*/  BRA.U UP1, `(.L_x_58) ;  /* 0x0000000101b07547 */ /* 0x000fea000b800000 */
[----:B------:R-:W-:Y:S01]  /*3650*/  UMOV UR4, 0x400 ;  /* 0x0000040000047882 */ /* 0x000fe20000000000 */
[----:B------:R-:W-:Y:S01]  /*3660*/  HFMA2 R2, -RZ, RZ, 0, 5.9604644775390625e-08 ;  /* 0x00000001ff027431 */ /* 0x000fe200000001ff */
[----:B------:R-:W-:Y:S01]  /*3670*/  ULEA UR48, UR48, UR4, 0x18 ;  /* 0x0000000430307291 */ /* 0x000fe2000f8ec0ff */
[----:B------:R-:W-:Y:S01]  /*3680*/  ISETP.GE.U32.AND P0, PT, R8, 0x2, PT ;  /* 0x000000020800780c */ /* 0x000fe20003f06070 */
[----:B------:R-:W-:Y:S02]  /*3690*/  IMAD.MOV.U32 R3, RZ, RZ, RZ ;  /* 0x000000ffff037224 */ /* 0x000fe400078e00ff */
[----:B------:R-:W-:Y:S02]  /*36a0*/  UIADD3 UR6, UPT, UPT, UR48, 0x168, URZ ;  /* 0x0000016830067890 */ /* 0x000fe4000fffe0ff */
[----:B------:R-:W-:Y:S02]  /*36b0*/  UIADD3 UR7, UPT, UPT, UR48, 0x160, URZ ;  /* 0x0000016030077890 */ /* 0x000fe4000fffe0ff */
[----:B------:R-:W-:-:S12]  /*36c0*/  UPRMT UR6, URZ, 0x654, UR6 ;  /* 0x00000654ff067896 */ /* 0x000fd80008000006 */
.L_x_61:
[----:B------:R-:W-:Y:S01]  /*36d0*/  SHF.L.U32 R7, R2, 0x1f, RZ ;  /* 0x0000001f02077819 */ /* 0x000fe200000006ff */
[----:B------:R-:W-:Y:S02]  /*36e0*/  IMAD.U32 R9, RZ, RZ, UR7 ;  /* 0x00000007ff097e24 */ /* 0x000fe4000f8e00ff */
[----:B------:R-:W-:Y:S01]  /*36f0*/  @!P0 IMAD.MOV.U32 R5, RZ, RZ, 0x10 ;  /* 0x00000010ff058424 */ /* 0x000fe200078e00ff */
[----:B------:R-:W2:Y:S02]  /*3700*/  SYNCS.PHASECHK.TRANS64.TRYWAIT P1, [UR48+0x168], R7 ;  /* 0x00016807ff0075a7 */ /* 0x000ea40008021130 */
[----:B------:R-:W-:-:S04]  /*3710*/  PRMT R9, R8, 0x654, R9 ;  /* 0x0000065408097816 */ /* 0x000fc80000000009 */
[----:B------:R-:W-:Y:S01]  /*3720*/  SEL R0, R9, R0, !P0 ;  /* 0x0000000009007207 */ /* 0x000fe20004000000 */
[----:B--2---:R-:W-:Y:S06]  /*3730*/  @!P1 BRA `(.L_x_59) ;  /* 0x00000060006c9947 */ /* 0x004fec0003800000 */
.L_x_181:
[----:B------:R-:W-:Y:S01]  /*3740*/  UIADD3 UR4, UPT, UPT, UR48, 0x1a0, URZ ;  /* 0x000001a030047890 */ /* 0x000fe2000fffe0ff */
[----:B------:R3:W-:Y:S01]  /*3750*/  @!P0 SYNCS.ARRIVE.TRANS64.RED RZ, [R0+URZ], R5 ;  /* 0x0000000500ff89a7 */ /* 0x0007e200080004ff */
[----:B------:R-:W-:Y:S01]  /*3760*/  UIADD3 UR5, UPT, UPT, UR48, 0x160, URZ ;  /* 0x0000016030057890 */ /* 0x000fe2000fffe0ff */
[----:B------:R-:W-:-:S08]  /*3770*/  LOP3.LUT R2, R2, 0x1, RZ, 0x3c, !PT ;  /* 0x0000000102027812 */ /* 0x000fd000078e3cff */
[----:B------:R-:W-:Y:S06]  /*3780*/  UGETNEXTWORKID.BROADCAST [UR4], [UR5] ;  /* 0x00000000040073ca */ /* 0x000fec0008000100 */
[----:B---3--:R-:W-:-:S04]  /*3790*/  SHF.L.U32 R5, R3, 0x1f, RZ ;  /* 0x0000001f03057819 */ /* 0x008fc800000006ff */
[----:B------:R-:W3:Y:S02]  /*37a0*/  SYNCS.PHASECHK.TRANS64.TRYWAIT P1, [UR48+0x160], R5 ;  /* 0x00016005ff0075a7 */ /* 0x000ee40008021130 */
[----:B---3--:R-:W-:Y:S05]  /*37b0*/  @!P1 BRA `(.L_x_60) ;  /* 0x0000006000649947 */ /* 0x008fea0003800000 */
.L_x_183:
[----:B--2---:R-:W2:Y:S01]  /*37c0*/  LDS.128 R4, [UR48+0x1a0] ;  /* 0x0001a030ff047984 */ /* 0x004ea20008000c00 */
[----:B------:R-:W-:Y:S01]  /*37d0*/  LOP3.LUT R3, R3, 0x1, RZ, 0x3c, !PT ;  /* 0x0000000103037812 */ /* 0x000fe200078e3cff */
[----:B------:R-:W-:Y:S01]  /*37e0*/  @!PT LDS RZ, [RZ] ;  /* 0x00000000fffff984 */ /* 0x000fe20000000800 */
[----:B------:R-:W-:Y:S01]  /*37f0*/  @!PT LDS RZ, [RZ] ;  /* 0x00000000fffff984 */ /* 0x000fe20000000800 */
[----:B------:R-:W-:Y:S01]  /*3800*/  @!PT LDS RZ, [RZ] ;  /* 0x00000000fffff984 */ /* 0x000fe20000000800 */
[----:B------:R-:W-:Y:S01]  /*3810*/  @!PT LDS RZ, [RZ] ;  /* 0x00000000fffff984 */ /* 0x000fe20000000800 */
[----:B------:R3:W-:Y:S06]  /*3820*/  MEMBAR.ALL.CTA ;  /* 0x0000000000007992 */ /* 0x0007ec0000008000 */
[----:B---3--:R-:W3:Y:S02]  /*3830*/  FENCE.VIEW.ASYNC.S ;  /* 0x00000000000073c6 */ /* 0x008ee40000000000 */
[----:B---3--:R-:W-:Y:S01]  /*3840*/  SYNCS.ARRIVE.TRANS64.RED.A1T0 RZ, [UR6], RZ ;  /* 0x000000ffffff79a7 */ /* 0x008fe20008100406 */
[----:B--2---:R-:W-:-:S13]  /*3850*/  LOP3.LUT P1, RZ, R6, 0x1, RZ, 0xc0, !PT ;  /* 0x0000000106ff7812 */ /* 0x004fda000782c0ff */
[----:B------:R-:W-:Y:S05]  /*3860*/  @P1 BRA `(.L_x_61) ;  /* 0xfffffffc00981947 */ /* 0x000fea000383ffff */
[----:B------:R-:W-:-:S04]  /*3870*/  SHF.L.U32 R0, R2, 0x1f, RZ ;  /* 0x0000001f02007819 */ /* 0x000fc800000006ff */
[----:B------:R-:W2:Y:S02]  /*3880*/  SYNCS.PHASECHK.TRANS64 P0, [UR48+0x168], R0 ;  /* 0x00016800ff0075a7 */ /* 0x000ea40008001030 */
[----:B-12---:R-:W-:Y:S05]  /*3890*/  @P0 EXIT ;  /* 0x000000000000094d */ /* 0x006fea0003800000 */
[----:B------:R-:W-:-:S07]  /*38a0*/  MOV R0, UR48 ;  /* 0x0000003000007c02 */ /* 0x000fce0008000f00 */
.L_x_62:
[----:B-1----:R-:W-:-:S04]  /*38b0*/  SHF.L.U32 R3, R2, 0x1f, RZ ;  /* 0x0000001f02037819 */ /* 0x002fc800000006ff */
[----:B------:R1:W2:Y:S03]  /*38c0*/  SYNCS.PHASECHK.TRANS64.TRYWAIT P0, [R0+URZ+0x168], R3 ;  /* 0x00016803000075a7 */ /* 0x0002a600080011ff */
[----:B--2---:R-:W-:Y:S05]  /*38d0*/  @!P0 NANOSLEEP.SYNCS 0x989680 ;  /* 0x009896800000895d */ /* 0x004fea0003900000 */
[----:B------:R-:W2:Y:S02]  /*38e0*/  @!P0 SYNCS.PHASECHK.TRANS64 P0, [R0+URZ+0x168], R3 ;  /* 0x00016803000085a7 */ /* 0x000ea400080010ff */
[----:B--2---:R-:W-:Y:S05]  /*38f0*/  @P0 EXIT ;  /* 0x000000000000094d */ /* 0x004fea0003800000 */
[----:B------:R-:W-:Y:S05]  /*3900*/  BRA `(.L_x_62) ;  /* 0xfffffffc00e87947 */ /* 0x000fea000383ffff */
.L_x_58:
[----:B------:R-:W-:Y:S05]  /*3910*/  BRA.U UP4, `(.L_x_63) ;  /* 0x0000000d04487547 */ /* 0x000fea000b800000 */
[----:B------:R-:W-:Y:S01]  /*3920*/  UMOV UR4, 0x40 ;  /* 0x0000004000047882 */ /* 0x000fe20000000000 */
[----:B------:R-:W-:Y:S01]  /*3930*/  NOP ;  /* 0x0000000000007918 */ /* 0x000fe20000000000 */
[----:B------:R-:W-:Y:S01]  /*3940*/  ULEA UR4, UR48, UR4, 0x18 ;  /* 0x0000000430047291 */ /* 0x000fe2000f8ec0ff */
[----:B------:R-:W-:Y:S02]  /*3950*/  UMOV UR5, 0x400 ;  /* 0x0000040000057882 */ /* 0x000fe40000000000 */
[----:B------:R-:W-:-:S06]  /*3960*/  ULEA UR48, UR48, UR5, 0x18 ;  /* 0x0000000530307291 */ /* 0x000fcc000f8ec0ff */
[----:B------:R-:W2:Y:S02]  /*3970*/  LDS.U8 R2, [UR4+0x1c] ;  /* 0x00001c04ff027984 */ /* 0x000ea40008000000 */
[----:B--2---:R-:W-:-:S13]  /*3980*/  ISETP.NE.AND P0, PT, R2, RZ, PT ;  /* 0x000000ff0200720c */ /* 0x004fda0003f05270 */
[----:B------:R-:W-:Y:S05]  /*3990*/  @P0 BRA `(.L_x_64) ;  /* 0x0000000000580947 */ /* 0x000fea0003800000 */
[----:B------:R-:W-:-:S13]  /*39a0*/  ELECT P0, URZ, PT ;  /* 0x0000000000ff782f */ /* 0x000fda0003800000 */
[----:B------:R-:W-:Y:S05]  /*39b0*/  @!P0 BRA `(.L_x_65) ;  /* 0x0000000000608947 */ /* 0x000fea0003800000 */
[----:B------:R-:W-:Y:S01]  /*39c0*/  UMOV UR5, 0x10 ;  /* 0x0000001000057882 */ /* 0x000fe20000000000 */
[----:B------:R-:W-:Y:S01]  /*39d0*/  HFMA2 R2, -RZ, RZ, 0, 5.9604644775390625e-08 ;  /* 0x00000001ff027431 */ /* 0x000fe200000001ff */
[----:B------:R-:W-:-:S03]  /*39e0*/  MOV R3, 0xffff ;  /* 0x0000ffff00037802 */ /* 0x000fc60000000f00 */
[----:B------:R-:W-:Y:S04]  /*39f0*/  DEPBAR.LE SB2, 0x36 ;  /* 0x0000ad800000791a */ /* 0x000fe80000000000 */
[----:B------:R-:W2:Y:S02]  /*3a00*/  UTCATOMSWS.FIND_AND_SET.ALIGN UP0, UR5, UR5 ;  /* 0x00000005000575e3 */ /* 0x000ea40008000800 */
[----:B--2---:R-:W-:Y:S01]  /*3a10*/  MOV R4, UR5 ;  /* 0x0000000500047c02 */ /* 0x004fe20008000f00 */
[----:B------:R-:W-:Y:S06]  /*3a20*/  BRA.U UP0, `(.L_x_66) ;  /* 0x0000000100187547 */ /* 0x000fec000b800000 */
.L_x_67:
[----:B------:R-:W-:Y:S05]  /*3a30*/  NANOSLEEP 0x64 ;  /* 0x000000640000795d */ /* 0x000fea0003800000 */
[----:B------:R-:W-:-:S05]  /*3a40*/  UMOV UR5, 0x10 ;  /* 0x0000001000057882 */ /* 0x000fca0000000000 */
[----:B------:R-:W-:Y:S04]  /*3a50*/  DEPBAR.LE SB2, 0x36 ;  /* 0x0000ad800000791a */ /* 0x000fe80000000000 */
[----:B------:R-:W2:Y:S02]  /*3a60*/  UTCATOMSWS.FIND_AND_SET.ALIGN UP0, UR5, UR5 ;  /* 0x00000005000575e3 */ /* 0x000ea40008000800 */
[----:B--2---:R-:W-:Y:S01]  /*3a70*/  MOV R4, UR5 ;  /* 0x0000000500047c02 */ /* 0x004fe20008000f00 */
[----:B------:R-:W-:Y:S05]  /*3a80*/  BRA.U !UP0, `(.L_x_67) ;  /* 0xfffffffd08e87547 */ /* 0x000fea000b83ffff */
.L_x_66:
[-C--:B------:R-:W-:Y:S02]  /*3a90*/  SHF.L.U32 R3, R3, R4.reuse, RZ ;  /* 0x0000000403037219 */ /* 0x080fe400000006ff */
[----:B------:R-:W-:Y:S01]  /*3aa0*/  SHF.L.U32 R2, R2, R4, RZ ;  /* 0x0000000402027219 */ /* 0x000fe200000006ff */
[----:B------:R-:W-:Y:S02]  /*3ab0*/  IMAD.SHL.U32 R4, R4, 0x20, RZ ;  /* 0x0000002004047824 */ /* 0x000fe400078e00ff */
[----:B------:R2:W-:Y:S04]  /*3ac0*/  ATOMS.OR RZ, [UR4+0x14], R3 ;  /* 0x00001403ffff798c */ /* 0x0005e8000b000004 */
[----:B------:R2:W-:Y:S04]  /*3ad0*/  ATOMS.OR RZ, [UR4+0x18], R2 ;  /* 0x00001802ffff798c */ /* 0x0005e8000b000004 */
[----:B------:R2:W-:Y:S01]  /*3ae0*/  STS [UR48+0x1b0], R4 ;  /* 0x0001b004ff007988 */ /* 0x0005e20008000830 */
[----:B------:R-:W-:Y:S05]  /*3af0*/  BRA `(.L_x_65) ;  /* 0x0000000000107947 */ /* 0x000fea0003800000 */
.L_x_64:
[----:B------:R-:W-:-:S05]  /*3b00*/  MOV R2, 0xffffffff ;  /* 0xffffffff00027802 */ /* 0x000fca0000000f00 */
[----:B------:R2:W-:Y:S02]  /*3b10*/  STS [UR48+0x1b0], R2 ;  /* 0x0001b002ff007988 */ /* 0x0005e40008000830 */
[----:B--2---:R-:W-:Y:S02]  /*3b20*/  MOV R2, 0x3b40 ;  /* 0x00003b4000027802 */ /* 0x004fe40000000f00 */
[----:B-1---5:R-:W-:Y:S05]  /*3b30*/  CALL.REL.NOINC `($__internal_1_$__cuda_sm10x_tcgen05_guardrail_trap_phase_invalid_during_alloc) ;  /* 0x0000006400787944 */ /* 0x022fea0003c00000 */
.L_x_65:
[----:B------:R-:W-:Y:S05]  /*3b40*/  WARPSYNC.ALL ;  /* 0x0000000000007948 */ /* 0x000fea0003800000 */
[----:B------:R-:W3:Y:S01]  /*3b50*/  S2UR UR7, SR_CgaCtaId ;  /* 0x00000000000779c3 */ /* 0x000ee20000008800 */
[----:B------:R-:W-:Y:S01]  /*3b60*/  UMOV UR4, 0x400 ;  /* 0x0000040000047882 */ /* 0x000fe20000000000 */
[----:B------:R-:W-:-:S06]  /*3b70*/  NOP ;  /* 0x0000000000007918 */ /* 0x000fcc0000000000 */
[----:B------:R-:W-:Y:S06]  /*3b80*/  BAR.ARV 0x6, 0xa0 ;  /* 0x0182800000007b1d */ /* 0x000fec0000002000 */
[----:B------:R-:W4:Y:S01]  /*3b90*/  LDCU UR5, c[0x0][0x390] ;  /* 0x00007200ff0577ac */ /* 0x000f220008000800 */
[----:B------:R-:W-:Y:S01]  /*3ba0*/  LOP3.LUT R0, R0, 0xffff, RZ, 0xc0, !PT ;  /* 0x0000ffff00007812 */ /* 0x000fe200078ec0ff */
[----:B------:R-:W-:Y:S02]  /*3bb0*/  IMAD.MOV.U32 R11, RZ, RZ, 0x1 ;  /* 0x00000001ff0b7424 */ /* 0x000fe400078e00ff */
[----:B------:R-:W-:Y:S01]  /*3bc0*/  IMAD.MOV.U32 R10, RZ, RZ, RZ ;  /* 0x000000ffff0a7224 */ /* 0x000fe200078e00ff */
[----:B------:R-:W-:Y:S01]  /*3bd0*/  R2UR UR10, R0 ;  /* 0x00000000000a72ca */ /* 0x000fe200000e0000 */
[----:B------:R-:W-:Y:S01]  /*3be0*/  IMAD.MOV.U32 R8, RZ, RZ, RZ ;  /* 0x000000ffff087224 */ /* 0x000fe200078e00ff */
[----:B------:R-:W-:Y:S01]  /*3bf0*/  UMOV UR18, URZ ;  /* 0x000000ff00127c82 */ /* 0x000fe20008000000 */
[----:B------:R-:W-:Y:S01]  /*3c00*/  UMOV UR17, URZ ;  /* 0x000000ff00117c82 */ /* 0x000fe20008000000 */
[----:B------:R-:W-:Y:S01]  /*3c10*/  UMOV UR22, 0x0 ;  /* 0x0000000000167882 */ /* 0x000fe20000000000 */
[----:B---3--:R-:W-:Y:S01]  /*3c20*/  ULEA UR7, UR7, UR4, 0x18 ;  /* 0x0000000407077291 */ /* 0x008fe2000f8ec0ff */
[----:B------:R-:W3:Y:S03]  /*3c30*/  LDCU UR4, c[0x0][0x390] ;  /* 0x00007200ff0477ac */ /* 0x000ee60008000800 */
[----:B------:R-:W-:-:S02]  /*3c40*/  UIADD3 UR12, UPT, UPT, UR7, 0x15400, URZ ;  /* 0x00015400070c7890 */ /* 0x000fc4000fffe0ff */
[----:B----4-:R-:W-:-:S03]  /*3c50*/  UIADD3 UR5, UPT, UPT, UR5, 0x1f, URZ ;  /* 0x0000001f05057890 */ /* 0x010fc6000fffe0ff */
[----:B--2---:R-:W2:Y:S01]  /*3c60*/  LDS R2, [UR7+0x1b0] ;  /* 0x0001b007ff027984 */ /* 0x004ea20008000800 */
[----:B------:R-:W-:Y:S02]  /*3c70*/  UIADD3 UR19, UPT, UPT, UR7, 0x4400, URZ ;  /* 0x0000440007137890 */ /* 0x000fe4000fffe0ff */
[----:B------:R-:W-:Y:S02]  /*3c80*/  USHF.R.S32.HI UR6, URZ, 0x1f, UR5 ;  /* 0x0000001fff067899 */ /* 0x000fe40008011405 */
[----:B------:R-:W-:Y:S02]  /*3c90*/  USHF.R.U32.HI UR12, URZ, 0x4, UR12 ;  /* 0x00000004ff0c7899 */ /* 0x000fe4000801160c */
[----:B------:R-:W-:Y:S02]  /*3ca0*/  ULEA.HI UR6, UR6, UR5, URZ, 0x5 ;  /* 0x0000000506067291 */ /* 0x000fe4000f8f28ff */
[----:B------:R-:W-:Y:S02]  /*3cb0*/  UIADD3 UR5, UPT, UPT, UR7, 0x168, URZ ;  /* 0x0000016807057890 */ /* 0x000fe4000fffe0ff */
[----:B------:R-:W-:-:S02]  /*3cc0*/  USHF.R.S32.HI UR6, URZ, 0x5, UR6 ;  /* 0x00000005ff067899 */ /* 0x000fc40008011406 */
[----:B------:R-:W-:Y:S02]  /*3cd0*/  USHF.R.U32.HI UR19, URZ, 0x4, UR19 ;  /* 0x00000004ff137899 */ /* 0x000fe40008011613 */
[----:B------:R-:W-:Y:S02]  /*3ce0*/  UISETP.LT.AND UP0, UPT, UR6, 0x1, UPT ;  /* 0x000000010600788c */ /* 0x000fe4000bf01270 */
[----:B------:R-:W-:Y:S02]  /*3cf0*/  ULOP3.LUT UR12, UR12, 0x3fff, URZ, 0xc0, !UPT ;  /* 0x00003fff0c0c7892 */ /* 0x000fe4000f8ec0ff */
[----:B------:R-:W-:Y:S02]  /*3d00*/  USEL UR11, UR6, 0x1, !UP0 ;  /* 0x00000001060b7887 */ /* 0x000fe4000c000000 */
[----:B------:R-:W-:Y:S02]  /*3d10*/  UPRMT UR5, URZ, 0x654, UR5 ;  /* 0x00000654ff057896 */ /* 0x000fe40008000005 */
[----:B------:R-:W-:-:S02]  /*3d20*/  ULOP3.LUT UR19, UR19, 0x3fff, URZ, 0xc0, !UPT ;  /* 0x00003fff13137892 */ /* 0x000fc4000f8ec0ff */
[----:B------:R-:W-:Y:S02]  /*3d30*/  ULOP3.LUT UR12, UR12, 0x1000000, URZ, 0xfc, !UPT ;  /* 0x010000000c0c7892 */ /* 0x000fe4000f8efcff */
[----:B------:R-:W-:Y:S02]  /*3d40*/  UIADD3 UR11, UPT, UPT, -UR11, URZ, URZ ;  /* 0x000000ff0b0b7290 */ /* 0x000fe4000fffe1ff */
[----:B---3--:R-:W-:Y:S01]  /*3d50*/  UISETP.GE.AND UP3, UPT, UR4, 0x1, UPT ;  /* 0x000000010400788c */ /* 0x008fe2000bf66270 */
[----:B------:R-:W-:Y:S01]  /*3d60*/  UMOV UR23, 0x4218490 ;  /* 0x0421849000177882 */ /* 0x000fe20000000000 */
[----:B------:R-:W-:Y:S01]  /*3d70*/  UMOV UR20, 0x0 ;  /* 0x0000000000147882 */ /* 0x000fe20000000000 */
[----:B------:R-:W-:Y:S01]  /*3d80*/  UMOV UR21, 0x4218490 ;  /* 0x0421849000157882 */ /* 0x000fe20000000000 */
[C---:B--2---:R-:W-:Y:S01]  /*3d90*/  VIADD R5, R2.reuse, 0x80 ;  /* 0x0000008002057836 */ /* 0x044fe20000000000 */
[----:B------:R-:W-:-:S04]  /*3da0*/  LOP3.LUT R4, R2, 0xffff, RZ, 0xc0, !PT ;  /* 0x0000ffff02047812 */ /* 0x000fc800078ec0ff */
[----:B------:R-:W-:-:S05]  /*3db0*/  LOP3.LUT R5, R5, 0xffff, RZ, 0xc0, !PT ;  /* 0x0000ffff05057812 */ /* 0x000fca00078ec0ff */
[----:B------:R2:W-:Y:S02]  /*3dc0*/  STL.64 [R1], R4 ;  /* 0x0000000401007387 */ /* 0x0005e40000100a00 */
.L_x_74:
[----:B--2---:R-:W-:-:S04]  /*3dd0*/  SHF.L.U32 R3, R10, 0x1f, RZ ;  /* 0x0000001f0a037819 */ /* 0x004fc800000006ff */
[----:B---3--:R-:W3:Y:S02]  /*3de0*/  SYNCS.PHASECHK.TRANS64.TRYWAIT P0, [UR7+0x160], R3 ;  /* 0x00016003ff0075a7 */ /* 0x008ee40008001107 */
[----:B---3--:R-:W-:Y:S05]  /*3df0*/  @!P0 BRA `(.L_x_68) ;  /* 0x0000005800ec8947 */ /* 0x008fea0003800000 */
.L_x_185:
[----:B--2---:R-:W2:Y:S01]  /*3e00*/  LDS.128 R4, [UR7+0x1a0] ;  /* 0x0001a007ff047984 */ /* 0x004ea20008000c00 */
[----:B------:R-:W-:Y:S01]  /*3e10*/  ULEA UR9, UR18, UR7, 0x3 ;  /* 0x0000000712097291 */ /* 0x000fe2000f8e18ff */
[----:B---3--:R-:W-:Y:S01]  /*3e20*/  SHF.L.U32 R3, R11, 0x1f, RZ ;  /* 0x0000001f0b037819 */ /* 0x008fe200000006ff */
[----:B------:R-:W-:Y:S01]  /*3e30*/  @!PT LDS RZ, [RZ] ;  /* 0x00000000fffff984 */ /* 0x000fe20000000800 */
[----:B------:R-:W-:Y:S01]  /*3e40*/  @!PT LDS RZ, [RZ] ;  /* 0x00000000fffff984 */ /* 0x000fe20000000800 */
[----:B------:R-:W-:Y:S01]  /*3e50*/  @!PT LDS RZ, [RZ] ;  /* 0x00000000fffff984 */ /* 0x000fe20000000800 */
[----:B------:R-:W-:Y:S01]  /*3e60*/  @!PT LDS RZ, [RZ] ;  /* 0x00000000fffff984 */ /* 0x000fe20000000800 */
[----:B------:R3:W-:Y:S06]  /*3e70*/  MEMBAR.ALL.CTA ;  /* 0x0000000000007992 */ /* 0x0007ec0000008000 */
[----:B---3--:R-:W3:Y:S02]  /*3e80*/  FENCE.VIEW.ASYNC.S ;  /* 0x00000000000073c6 */ /* 0x008ee40000000000 */
[----:B---3--:R-:W-:Y:S01]  /*3e90*/  SYNCS.ARRIVE.TRANS64.RED.A1T0 RZ, [UR5], RZ ;  /* 0x000000ffffff79a7 */ /* 0x008fe20008100405 */
[----:B------:R-:W3:Y:S02]  /*3ea0*/  SYNCS.PHASECHK.TRANS64.TRYWAIT P0, [UR9+0x180], R3 ;  /* 0x00018003ff0075a7 */ /* 0x000ee40008001109 */
[----:B--23--:R-:W-:Y:S05]  /*3eb0*/  @!P0 BRA `(.L_x_69) ;  /* 0x0000005800d48947 */ /* 0x00cfea0003800000 */
.L_x_187:
[----:B------:R-:W-:Y:S05]  /*3ec0*/  BRA.U !UP3, `(.L_x_70) ;  /* 0x000000010bc87547 */ /* 0x000fea000b800000 */
[----:B--2---:R-:W-:Y:S01]  /*3ed0*/  IMAD.U32 R0, RZ, RZ, UR18 ;  /* 0x00000012ff007e24 */ /* 0x004fe2000f8e00ff */
[----:B------:R-:W-:-:S04]  /*3ee0*/  ULEA UR4, UR17, UR7, 0x3 ;  /* 0x0000000711047291 */ /* 0x000fc8000f8e18ff */
[----:B------:R-:W-:Y:S02]  /*3ef0*/  LEA R3, R0, R1, 0x2 ;  /* 0x0000000100037211 */ /* 0x000fe400078e10ff */
[----:B------:R-:W-:-:S04]  /*3f00*/  SHF.L.U32 R0, R8, 0x1f, RZ ;  /* 0x0000001f08007819 */ /* 0x000fc800000006ff */
[----:B------:R-:W5:Y:S01]  /*3f10*/  LDL R3, [R3] ;  /* 0x0000000003037983 */ /* 0x000f620000100800 */
[----:B------:R2:W3:Y:S01]  /*3f20*/  SYNCS.PHASECHK.TRANS64.TRYWAIT P1, [UR4], R0 ;  /* 0x00000000ff0075a7 */ /* 0x0004e20008021104 */
[----:B------:R-:W-:Y:S01]  /*3f30*/  UPLOP3.LUT UP4, UPT, UPT, UPT, UPT, 0x40, 0x4 ;  /* 0x000000000004789c */ /* 0x000fe20003f8e870 */
[----:B------:R-:W-:Y:S01]  /*3f40*/  UMOV UR16, UR11 ;  /* 0x0000000b00107c82 */ /* 0x000fe20008000000 */
[----:B------:R-:W-:Y:S01]  /*3f50*/  UMOV UR15, UR6 ;  /* 0x00000006000f7c82 */ /* 0x000fe20008000000 */
[----:B------:R-:W-:-:S08]  /*3f60*/  UMOV UR14, UR17 ;  /* 0x00000011000e7c82 */ /* 0x000fd00008000000 */
.L_x_73:
[----:B------:R-:W-:Y:S02]  /*3f70*/  UIADD3 UR16, UPT, UPT, UR16, 0x1, URZ ;  /* 0x0000000110107890 */ /* 0x000fe4000fffe0ff */
[----:B----4-:R-:W-:Y:S02]  /*3f80*/  ULEA UR8, UR14, UR7, 0x3 ;  /* 0x000000070e087291 */ /* 0x010fe4000f8e18ff */
[----:B------:R-:W-:Y:S01]  /*3f90*/  UISETP.NE.AND UP0, UPT, UR16, URZ, UPT ;  /* 0x000000ff1000728c */ /* 0x000fe2000bf05270 */
[----:B--23--:R-:W-:Y:S10]  /*3fa0*/  @P1 BRA `(.L_x_71) ;  /* 0x00000000000c1947 */ /* 0x00cff40003800000 */
[----:B------:R-:W-:Y:S04]  /*3fb0*/  SHF.L.U32 R9, R8, 0x1f, RZ ;  /* 0x0000001f08097819 */ /* 0x000fe800000006ff */
[----:B------:R-:W3:Y:S02]  /*3fc0*/  SYNCS.PHASECHK.TRANS64.TRYWAIT P0, [UR8], R9 ;  /* 0x00000009ff0075a7 */ /* 0x000ee40008001108 */
[----:B---3--:R-:W-:Y:S05]  /*3fd0*/  @!P0 BRA `(.L_x_72) ;  /* 0x0000005800a48947 */ /* 0x008fea0003800000 */
.L_x_71:
[----:B------:R-:W-:Y:S01]  /*3fe0*/  UISETP.NE.AND UP1, UPT, UR15, 0x1, UPT ;  /* 0x000000010f00788c */ /* 0x000fe2000bf25270 */
[----:B------:R-:W-:Y:S01]  /*3ff0*/  PLOP3.LUT P1, PT, PT, PT, PT, 0x80, 0x8 ;  /* 0x000000000008781c */ /* 0x000fe20003f2f070 */
[----:B------:R-:W-:Y:S02]  /*4000*/  UIADD3 UR17, UPT, UPT, UR14, 0x1, URZ ;  /* 0x000000010e117890 */ /* 0x000fe4000fffe0ff */
[----:B------:R-:W-:Y:S02]  /*4010*/  ULEA UR24, UR14, UR19, 0x8 ;  /* 0x000000130e187291 */ /* 0x000fe4000f8e40ff */
[----:B------:R-:W-:Y:S01]  /*4020*/  UISETP.NE.AND UP2, UPT, UR17, 0x11, UPT ;  /* 0x000000111100788c */ /* 0x000fe2000bf45270 */
[----:B------:R-:W-:Y:S01]  /*4030*/  PLOP3.LUT P0, PT, PT, PT, UP1, 0x80, 0x8 ;  /* 0x000000000008781c */ /* 0x000fe20003f0f018 */
[----:B------:R-:W-:Y:S02]  /*4040*/  ULEA UR26, UR14, UR12, 0x9 ;  /* 0x0000000c0e1a7291 */ /* 0x000fe4000f8e48ff */
[----:B------:R-:W-:Y:S02]  /*4050*/  USEL UR13, URZ, 0x1, UP2 ;  /* 0x00000001ff0d7887 */ /* 0x000fe40009000000 */
[----:B------:R-:W-:Y:S02]  /*4060*/  USEL UR17, UR17, URZ, UP2 ;  /* 0x000000ff11117287 */ /* 0x000fe40009000000 */
[----:B------:R-:W-:Y:S02]  /*4070*/  UIADD3 UR28, UPT, UPT, UR24, 0x80, URZ ;  /* 0x00000080181c7890 */ /* 0x000fe4000fffe0ff */
[----:B------:R-:W-:Y:S01]  /*4080*/  @UP1 ULEA UR4, UR17, UR7, 0x3 ;  /* 0x0000000711041291 */ /* 0x000fe2000f8e18ff */
[----:B------:R-:W-:Y:S01]  /*4090*/  LOP3.LUT R8, R8, UR13, RZ, 0x3c, !PT ;  /* 0x0000000d08087c12 */ /* 0x000fe2000f8e3cff */
[----:B------:R-:W-:Y:S02]  /*40a0*/  UIADD3 UR30, UPT, UPT, UR26, 0x80, URZ ;  /* 0x000000801a1e7890 */ /* 0x000fe4000fffe0ff */
[----:B------:R-:W-:Y:S01]  /*40b0*/  UIADD3 UR8, UPT, UPT, UR8, 0x88, URZ ;  /* 0x0000008808087890 */ /* 0x000fe2000fffe0ff */
[----:B--2---:R-:W-:Y:S01]  /*40c0*/  @P0 SHF.L.U32 R0, R8, 0x1f, RZ ;  /* 0x0000001f08000819 */ /* 0x004fe200000006ff */
[----:B------:R-:W-:Y:S01]  /*40d0*/  UMOV UR25, 0x40004040 ;  /* 0x4000404000197882 */ /* 0x000fe20000000000 */
[----:B------:R-:W-:Y:S01]  /*40e0*/  UMOV UR27, 0x40004040 ;  /* 0x40004040001b7882 */ /* 0x000fe20000000000 */
[----:B------:R-:W-:Y:S01]  /*40f0*/  UMOV UR29, 0x40004040 ;  /* 0x40004040001d7882 */ /* 0x000fe20000000000 */
[----:B------:R4:W2:Y:S01]  /*4100*/  @P0 SYNCS.PHASECHK.TRANS64.TRYWAIT P1, [UR4], R0 ;  /* 0x00000000ff0005a7 */ /* 0x0008a20008021104 */
[----:B------:R-:W-:Y:S11]  /*4110*/  ELECT P0, URZ, PT ;  /* 0x0000000000ff782f */ /* 0x000ff60003800000 */
[----:B------:R-:W-:Y:S02]  /*4120*/  @!UPT UIADD3 URZ, UPT, UPT, URZ, URZ, URZ ;  /* 0x000000fffffff290 */ /* 0x000fe4000fffe0ff */
[C---:B-----5:R-:W-:Y:S02]  /*4130*/  @P0 R2UR.BROADCAST UR13, R3.reuse ;  /* 0x00000000030d02ca */ /* 0x060fe400008e0000 */
[----:B------:R-:W-:Y:S11]  /*4140*/  ELECT P0, URZ, PT ;  /* 0x0000000000ff782f */ /* 0x000ff60003800000 */
[----:B------:R-:W-:Y:S02]  /*4150*/  @!UPT UIADD3 URZ, UPT, UPT, URZ, URZ, URZ ;  /* 0x000000fffffff290 */ /* 0x000fe4000fffe0ff */
[----:B------:R-:W-:Y:S01]  /*4160*/  @P0 R2UR.BROADCAST UR4, R3 ;  /* 0x00000000030402ca */ /* 0x000fe200008e0000 */
[----:B------:R-:W-:Y:S01]  /*4170*/  UIADD3 UR15, UPT, UPT, UR15, -0x1, URZ ;  /* 0xffffffff0f0f7890 */ /* 0x000fe2000fffe0ff */
[----:B------:R-:W-:Y:S01]  /*4180*/  UMOV UR31, 0x40004040 ;  /* 0x40004040001f7882 */ /* 0x000fe20000000000 */
[----:B------:R-:W-:Y:S01]  /*4190*/  UMOV UR14, UR17 ;  /* 0x00000011000e7c82 */ /* 0x000fe20008000000 */
[----:B------:R4:W-:Y:S01]  /*41a0*/  UTCHMMA gdesc[UR24], gdesc[UR26], tmem[UR13], tmem[UR22], idesc[UR23], UP4 ;  /* 0x00ff161a180075ea */ /* 0x0009e2000a00000d */
[----:B------:R-:W-:Y:S08]  /*41b0*/  UPLOP3.LUT UP4, UPT, UPT, UPT, UPT, 0x80, 0x8 ;  /* 0x000000000008789c */ /* 0x000ff00003f8f070 */
[----:B------:R4:W-:Y:S01]  /*41c0*/  UTCHMMA gdesc[UR28], gdesc[UR30], tmem[UR4], tmem[UR20], idesc[UR21], UPT ;  /* 0x00ff141e1c0075ea */ /* 0x0009e2000b800004 */
[----:B------:R4:W-:Y:S01]  /*41d0*/  UTCBAR.MULTICAST [UR8], URZ, UR10 ;  /* 0x000000ff080073e9 */ /* 0x0009e2000800080a */
[----:B------:R-:W-:Y:S05]  /*41e0*/  BRA.U UP0, `(.L_x_73) ;  /* 0xfffffffd00607547 */ /* 0x000fea000b83ffff */
.L_x_70:
[----:B------:R-:W-:Y:S01]  /*41f0*/  UIADD3 UR18, UPT, UPT, UR18, 0x1, URZ ;  /* 0x0000000112127890 */ /* 0x000fe2000fffe0ff */
[----:B------:R-:W-:Y:S01]  /*4200*/  LOP3.LUT P0, RZ, R6, 0x1, RZ, 0xc0, !PT ;  /* 0x0000000106ff7812 */ /* 0x000fe2000780c0ff */
[----:B------:R-:W-:Y:S01]  /*4210*/  UIADD3 UR9, UPT, UPT, UR9, 0x170, URZ ;  /* 0x0000017009097890 */ /* 0x000fe2000fffe0ff */
[----:B------:R-:W-:Y:S01]  /*4220*/  LOP3.LUT R10, R10, 0x1, RZ, 0x3c, !PT ;  /* 0x000000010a0a7812 */ /* 0x000fe200078e3cff */
[----:B------:R-:W-:-:S04]  /*4230*/  UISETP.NE.AND UP0, UPT, UR18, 0x2, UPT ;  /* 0x000000021200788c */ /* 0x000fc8000bf05270 */
[----:B----4-:R-:W-:Y:S02]  /*4240*/  USEL UR4, URZ, 0x1, UP0 ;  /* 0x00000001ff047887 */ /* 0x010fe40008000000 */
[----:B------:R-:W-:Y:S01]  /*4250*/  USEL UR18, UR18, URZ, UP0 ;  /* 0x000000ff12127287 */ /* 0x000fe20008000000 */
[----:B------:R3:W-:Y:S03]  /*4260*/  UTCBAR [UR9], URZ ;  /* 0x000000ff090073e9 */ /* 0x0007e600080000ff */
[----:B------:R-:W-:Y:S01]  /*4270*/  LOP3.LUT R11, R11, UR4, RZ, 0x3c, !PT ;  /* 0x000000040b0b7c12 */ /* 0x000fe2000f8e3cff */
[----:B------:R-:W-:Y:S07]  /*4280*/  @P0 BRA `(.L_x_74) ;  /* 0xfffffff800d00947 */ /* 0x000fee000383ffff */
[----:B------:R-:W4:Y:S01]  /*4290*/  S2UR UR4, SR_CgaCtaId ;  /* 0x00000000000479c3 */ /* 0x000f220000008800 */
[----:B------:R-:W-:Y:S01]  /*42a0*/  ELECT P0, URZ, PT ;  /* 0x0000000000ff782f */ /* 0x000fe20003800000 */
[----:B--2---:R-:W-:Y:S01]  /*42b0*/  IMAD.MOV.U32 R0, RZ, RZ, 0x1 ;  /* 0x00000001ff007424 */ /* 0x004fe200078e00ff */
[----:B------:R-:W-:Y:S01]  /*42c0*/  UIADD3 UR7, UPT, UPT, UR7, 0x180, URZ ;  /* 0x0000018007077890 */ /* 0x000fe2000fffe0ff */
[----:B------:R-:W-:Y:S01]  /*42d0*/  SHF.L.U32 R3, R11, 0x1f, RZ ;  /* 0x0000001f0b037819 */ /* 0x000fe200000006ff */
[----:B------:R-:W-:-:S03]  /*42e0*/  UMOV UR5, 0x40 ;  /* 0x0000004000057882 */ /* 0x000fc60000000000 */
[----:B------:R-:W-:Y:S01]  /*42f0*/  UVIRTCOUNT.DEALLOC.SMPOOL 0x80 ;  /* 0x000000800000784c */ /* 0x000fe20000000000 */
[----:B----4-:R-:W-:Y:S02]  /*4300*/  ULEA UR4, UR4, UR5, 0x18 ;  /* 0x0000000504047291 */ /* 0x010fe4000f8ec0ff */
[----:B------:R-:W-:-:S07]  /*4310*/  ULEA UR5, UR18, UR7, 0x3 ;  /* 0x0000000712057291 */ /* 0x000fce000f8e18ff */
[----:B------:R2:W-:Y:S02]  /*4320*/  @P0 STS.U8 [UR4+0x1c], R0 ;  /* 0x00001c00ff000988 */ /* 0x0005e40008000004 */
[----:B------:R-:W4:Y:S02]  /*4330*/  SYNCS.PHASECHK.TRANS64.TRYWAIT P0, [UR5], R3 ;  /* 0x00000003ff0075a7 */ /* 0x000f240008001105 */
[----:B--2-4-:R-:W-:Y:S05]  /*4340*/  @!P0 BRA `(.L_x_75) ;  /* 0x0000005400e08947 */ /* 0x014fea0003800000 */
.L_x_190:
[----:B------:R-:W-:-:S04]  /*4350*/  UIADD3 UR6, UPT, UPT, UR18, 0x1, URZ ;  /* 0x0000000112067890 */ /* 0x000fc8000fffe0ff */
[----:B------:R-:W-:-:S04]  /*4360*/  UISETP.NE.AND UP0, UPT, UR6, 0x2, UPT ;  /* 0x000000020600788c */ /* 0x000fc8000bf05270 */
[----:B------:R-:W-:Y:S02]  /*4370*/  USEL UR5, URZ, 0x1, UP0 ;  /* 0x00000001ff057887 */ /* 0x000fe40008000000 */
[----:B------:R-:W-:-:S04]  /*4380*/  USEL UR6, UR6, URZ, UP0 ;  /* 0x000000ff06067287 */ /* 0x000fc80008000000 */
[----:B------:R-:W-:Y:S01]  /*4390*/  ULEA UR6, UR6, UR7, 0x3 ;  /* 0x0000000706067291 */ /* 0x000fe2000f8e18ff */
[----:B--2---:R-:W-:-:S04]  /*43a0*/  LOP3.LUT R3, R11, UR5, RZ, 0x3c, !PT ;  /* 0x000000050b037c12 */ /* 0x004fc8000f8e3cff */
[----:B------:R-:W-:-:S04]  /*43b0*/  SHF.L.U32 R3, R3, 0x1f, RZ ;  /* 0x0000001f03037819 */ /* 0x000fc800000006ff */
[----:B------:R-:W2:Y:S02]  /*43c0*/  SYNCS.PHASECHK.TRANS64.TRYWAIT P0, [UR6], R3 ;  /* 0x00000003ff0075a7 */ /* 0x000ea40008001106 */
[----:B--2---:R-:W-:Y:S05]  /*43d0*/  @!P0 BRA `(.L_x_76) ;  /* 0x0000005400d48947 */ /* 0x004fea0003800000 */
.L_x_192:
[----:B------:R-:W-:Y:S01]  /*43e0*/  NOP ;  /* 0x0000000000007918 */ /* 0x000fe20000000000 */
[----:B--2---:R-:W2:Y:S01]  /*43f0*/  LDS R0, [UR4+0x14] ;  /* 0x00001404ff007984 */ /* 0x004ea20008000800 */
[----:B------:R-:W-:Y:S01]  /*4400*/  LOP3.LUT R2, R2, 0xffff, RZ, 0xc0, !PT ;  /* 0x0000ffff02027812 */ /* 0x000fe200078ec0ff */
[----:B------:R-:W-:Y:S02]  /*4410*/  IMAD.MOV.U32 R3, RZ, RZ, 0xffff ;  /* 0x0000ffffff037424 */ /* 0x000fe400078e00ff */
[----:B------:R-:W-:Y:S01]  /*4420*/  IMAD.MOV.U32 R5, RZ, RZ, 0x1 ;  /* 0x00000001ff057424 */ /* 0x000fe200078e00ff */
[----:B------:R-:W-:-:S04]  /*4430*/  SHF.R.U32.HI R2, RZ, 0x5, R2 ;  /* 0x00000005ff027819 */ /* 0x000fc80000011602 */
[-C--:B------:R-:W-:Y:S02]  /*4440*/  SHF.L.U32 R3, R3, R2.reuse, RZ ;  /* 0x0000000203037219 */ /* 0x080fe400000006ff */
[----:B------:R-:W-:Y:S02]  /*4450*/  SHF.L.U32 R5, R5, R2, RZ ;  /* 0x0000000205057219 */ /* 0x000fe400000006ff */
[----:B--2---:R-:W-:-:S04]  /*4460*/  LOP3.LUT R0, R0, R3, RZ, 0xc0, !PT ;  /* 0x0000000300007212 */ /* 0x004fc800078ec0ff */
[----:B------:R-:W-:-:S13]  /*4470*/  ISETP.NE.AND P0, PT, R0, R3, PT ;  /* 0x000000030000720c */ /* 0x000fda0003f05270 */
[----:B------:R-:W-:Y:S05]  /*4480*/  @P0 BRA `(.L_x_77) ;  /* 0x00000000005c0947 */ /* 0x000fea0003800000 */
[----:B------:R-:W2:Y:S02]  /*4490*/  LDS R0, [UR4+0x18] ;  /* 0x00001804ff007984 */ /* 0x000ea40008000800 */
[----:B--2---:R-:W-:-:S04]  /*44a0*/  LOP3.LUT R0, R0, R5, RZ, 0xc0, !PT ;  /* 0x0000000500007212 */ /* 0x004fc800078ec0ff */
[----:B------:R-:W-:-:S13]  /*44b0*/  ISETP.NE.AND P0, PT, R0, R5, PT ;  /* 0x000000050000720c */ /* 0x000fda0003f05270 */
[----:B------:R-:W-:Y:S05]  /*44c0*/  @P0 BRA `(.L_x_78) ;  /* 0x0000000000400947 */ /* 0x000fea0003800000 */
[----:B------:R-:W-:Y:S01]  /*44d0*/  R2UR UR8, R3 ;  /* 0x00000000030872ca */ /* 0x000fe200000e0000 */
[----:B------:R-:W2:Y:S01]  /*44e0*/  S2R R2, SR_LANEID ;  /* 0x0000000000027919 */ /* 0x000ea20000000000 */
[----:B------:R-:W-:Y:S01]  /*44f0*/  LOP3.LUT R5, RZ, R5, RZ, 0x33, !PT ;  /* 0x00000005ff057212 */ /* 0x000fe200078e33ff */
[----:B------:R-:W-:Y:S02]  /*4500*/  VOTEU.ANY UR7, UPT, PT ;  /* 0x0000000000077886 */ /* 0x000fe400038e0100 */
[----:B------:R-:W-:Y:S01]  /*4510*/  UFLO.U32 UR7, UR7 ;  /* 0x00000007000772bd */ /* 0x000fe200080e0000 */
[----:B------:R-:W4:Y:S07]  /*4520*/  REDUX UR5, R5 ;  /* 0x00000000050573c4 */ /* 0x000f2e0000000000 */
[----:B------:R-:W-:-:S06]  /*4530*/  ULOP3.LUT UR8, URZ, UR8, URZ, 0x33, !UPT ;  /* 0x00000008ff087292 */ /* 0x000fcc000f8e33ff */
[----:B------:R-:W-:-:S04]  /*4540*/  IMAD.U32 R0, RZ, RZ, UR8 ;  /* 0x00000008ff007e24 */ /* 0x000fc8000f8e00ff */
[----:B------:R-:W1:Y:S02]  /*4550*/  REDUX UR6, R0 ;  /* 0x00000000000673c4 */ /* 0x000e640000000000 */
[----:B------:R1:W-:Y:S01]  /*4560*/  UTCATOMSWS.AND URZ, UR8 ;  /* 0x0000000800ff79e3 */ /* 0x0003e20008000000 */
[----:B--2---:R-:W-:Y:S01]  /*4570*/  ISETP.EQ.U32.AND P0, PT, R2, UR7, PT ;  /* 0x0000000702007c0c */ /* 0x004fe2000bf02070 */
[----:B----4-:R-:W-:Y:S02]  /*4580*/  IMAD.U32 R2, RZ, RZ, UR5 ;  /* 0x00000005ff027e24 */ /* 0x010fe4000f8e00ff */
[----:B-1----:R-:W-:-:S10]  /*4590*/  IMAD.U32 R3, RZ, RZ, UR6 ;  /* 0x00000006ff037e24 */ /* 0x002fd4000f8e00ff */
[----:B------:R1:W-:Y:S04]  /*45a0*/  @P0 ATOMS.AND RZ, [UR4+0x14], R3 ;  /* 0x00001403ffff098c */ /* 0x0003e8000a800004 */
[----:B------:R1:W-:Y:S01]  /*45b0*/  @P0 ATOMS.AND RZ, [UR4+0x18], R2 ;  /* 0x00001802ffff098c */ /* 0x0003e2000a800004 */
[----:B------:R-:W-:Y:S05]  /*45c0*/  BRA `(.L_x_79) ;  /* 0x0000000000147947 */ /* 0x000fea0003800000 */
.L_x_78:
[----:B------:R-:W-:Y:S02]  /*45d0*/  MOV R2, 0x45f0 ;  /* 0x000045f000027802 */ /* 0x000fe40000000f00 */
[----:B-1-3-5:R-:W-:Y:S05]  /*45e0*/  CALL.REL.NOINC `($__internal_0_$__cuda_sm10x_tcgen05_guardrail_trap_col_being_dealloced_not_returned_by_alloc) ;  /* 0x0000005800c07944 */ /* 0x02afea0003c00000 */
[----:B------:R-:W-:Y:S05]  /*45f0*/  BRA `(.L_x_79) ;  /* 0x0000000000087947 */ /* 0x000fea0003800000 */
.L_x_77:
[----:B------:R-:W-:Y:S02]  /*4600*/  MOV R2, 0x4620 ;  /* 0x0000462000027802 */ /* 0x000fe40000000f00 */
[----:B-1-3-5:R-:W-:Y:S05]  /*4610*/  CALL.REL.NOINC `($__internal_2_$__cuda_sm10x_tcgen05_guardrail_trap_unallocated_columns_being_dealloced) ;  /* 0x0000005800cc7944 */ /* 0x02afea0003c00000 */
.L_x_79:
[----:B------:R-:W-:Y:S01]  /*4620*/  NOP ;  /* 0x0000000000007918 */ /* 0x000fe20000000000 */
[----:B---3--:R-:W-:Y:S05]  /*4630*/  EXIT ;  /* 0x000000000000794d */ /* 0x008fea0003800000 */
.L_x_63:
[----:B------:R-:W2:Y:S01]  /*4640*/  LDC R3, c[0x0][0x384] ;  /* 0x0000e100ff037b82 */ /* 0x000ea20000000800 */
[----:B------:R-:W-:Y:S01]  /*4650*/  UISETP.NE.OR UP6, UPT, UR4, 0x3, !UP6 ;  /* 0x000000030400788c */ /* 0x000fe2000f7c5670 */
[----:B--2---:R-:W-:-:S08]  /*4660*/  IADD3 R3, PT, PT, R3, 0x7f, RZ ;  /* 0x0000007f03037810 */ /* 0x004fd00007ffe0ff */
[----:B------:R-:W-:Y:S05]  /*4670*/  BRA.U UP6, `(.L_x_80) ;  /* 0x00000015060c7547 */ /* 0x000fea000b800000 */
[----:B------:R-:W2:Y:S01]  /*4680*/  LDC R20, c[0x0][0x388] ;  /* 0x0000e200ff147b82 */ /* 0x000ea20000000800 */
[----:B------:R-:W3:Y:S01]  /*4690*/  LDCU.64 UR6, c[0x0][0x888] ;  /* 0x00011100ff0677ac */ /* 0x000ee20008000a00 */
[----:B------:R-:W-:Y:S01]  /*46a0*/  SHF.R.S32.HI R32, RZ, 0x1f, R3 ;  /* 0x0000001fff207819 */ /* 0x000fe20000011403 */
[----:B------:R-:W-:Y:S01]  /*46b0*/  IMAD.MOV.U32 R27, RZ, RZ, 0x1 ;  /* 0x00000001ff1b7424 */ /* 0x000fe200078e00ff */
[----:B------:R-:W4:Y:S02]  /*46c0*/  LDCU.64 UR4, c[0x0][0x890] ;  /* 0x00011200ff0477ac */ /* 0x000f240008000a00 */
[----:B------:R-:W-:Y:S01]  /*46d0*/  LEA.HI R32, R32, R3, RZ, 0x7 ;  /* 0x0000000320207211 */ /* 0x000fe200078f38ff */
[----:B------:R-:W-:Y:S01]  /*46e0*/  IMAD.MOV.U32 R25, RZ, RZ, RZ ;  /* 0x000000ffff197224 */ /* 0x000fe200078e00ff */
[----:B------:R-:W1:Y:S01]  /*46f0*/  LDC R0, c[0x0][0xb30] ;  /* 0x0002cc00ff007b82 */ /* 0x000e620000000800 */
[----:B------:R-:W-:Y:S01]  /*4700*/  UMOV UR15, 0x400 ;  /* 0x00000400000f7882 */ /* 0x000fe20000000000 */
[----:B------:R-:W-:Y:S01]  /*4710*/  IMAD.MOV.U32 R24, RZ, RZ, 0x1000 ;  /* 0x00001000ff187424 */ /* 0x000fe200078e00ff */
[----:B------:R-:W-:Y:S01]  /*4720*/  ULEA UR15, UR48, UR15, 0x18 ;  /* 0x0000000f300f7291 */ /* 0x000fe2000f8ec0ff */
[----:B------:R-:W-:Y:S01]  /*4730*/  SHF.R.S32.HI R32, RZ, 0x7, R32 ;  /* 0x00000007ff207819 */ /* 0x000fe20000011420 */
[----:B------:R-:W-:-:S02]  /*4740*/  USEL UR22, URZ, 0x1, UP5 ;  /* 0x00000001ff167887 */ /* 0x000fc4000a800000 */
[----:B------:R-:W-:Y:S01]  /*4750*/  UIADD3 UR23, UPT, UPT, UR15, 0x128, URZ ;  /* 0x000001280f177890 */ /* 0x000fe2000fffe0ff */
[----:B------:R-:W1:Y:S01]  /*4760*/  LDC R23, c[0x0][0x370] ;  /* 0x0000dc00ff177b82 */ /* 0x000e620000000800 */
[----:B------:R-:W-:Y:S02]  /*4770*/  UIADD3 UR33, UPT, UPT, UR15, 0x110, URZ ;  /* 0x000001100f217890 */ /* 0x000fe4000fffe0ff */
[----:B---3--:R-:W-:Y:S02]  /*4780*/  UISETP.NE.U32.AND UP2, UPT, UR6, URZ, UPT ;  /* 0x000000ff0600728c */ /* 0x008fe4000bf45070 */
[----:B------:R-:W-:Y:S02]  /*4790*/  UIADD3 UR25, UPT, UPT, UR15, 0x118, URZ ;  /* 0x000001180f197890 */ /* 0x000fe4000fffe0ff */
[----:B------:R-:W-:Y:S01]  /*47a0*/  UISETP.NE.AND.EX UP2, UPT, UR7, URZ, UPT, UP2 ;  /* 0x000000ff0700728c */ /* 0x000fe2000bf45320 */
[----:B------:R-:W3:Y:S01]  /*47b0*/  LDC R2, c[0x0][0xb0c] ;  /* 0x0002c300ff027b82 */ /* 0x000ee20000000800 */
[C---:B--2---:R-:W-:Y:S01]  /*47c0*/  R2UR UR7, R20.reuse ;  /* 0x00000000140772ca */ /* 0x044fe200000e0000 */
[----:B----4-:R-:W-:Y:S01]  /*47d0*/  UISETP.NE.U32.AND UP3, UPT, UR4, URZ, UPT ;  /* 0x000000ff0400728c */ /* 0x010fe2000bf65070 */
[----:B------:R-:W-:Y:S01]  /*47e0*/  R2UR UR6, R20 ;  /* 0x00000000140672ca */ /* 0x000fe200000e0000 */
[----:B------:R-:W-:-:S02]  /*47f0*/  UIADD3 UR14, UPT, UPT, UR15, 0x168, URZ ;  /* 0x000001680f0e7890 */ /* 0x000fc4000fffe0ff */
[----:B------:R-:W-:Y:S02]  /*4800*/  UIADD3 UR17, UPT, UPT, UR15, 0x120, URZ ;  /* 0x000001200f117890 */ /* 0x000fe4000fffe0ff */
[----:B------:R-:W2:Y:S01]  /*4810*/  LDC R18, c[0x0][0xb20] ;  /* 0x0002c800ff127b82 */ /* 0x000ea20000000800 */
[----:B-1----:R-:W-:Y:S01]  /*4820*/  ISETP.NE.AND P1, PT, R0, 0x1, PT ;  /* 0x000000010000780c */ /* 0x002fe20003f25270 */
[----:B------:R-:W-:Y:S02]  /*4830*/  UPRMT UR23, UR48, 0x654, UR23 ;  /* 0x0000065430177896 */ /* 0x000fe40008000017 */
[----:B------:R-:W-:Y:S02]  /*4840*/  UPRMT UR31, UR48, 0x654, UR33 ;  /* 0x00000654301f7896 */ /* 0x000fe40008000021 */
[----:B------:R-:W-:Y:S02]  /*4850*/  UPRMT UR30, UR48, 0x654, UR25 ;  /* 0x00000654301e7896 */ /* 0x000fe40008000019 */
[----:B------:R-:W1:Y:S01]  /*4860*/  LDC.64 R36, c[0x0][0x348] ;  /* 0x0000d200ff247b82 */ /* 0x000e620000000a00 */
[----:B------:R-:W-:-:S02]  /*4870*/  UPLOP3.LUT UP1, UPT, UPT, UPT, UPT, 0x40, 0x4 ;  /* 0x000000000004789c */ /* 0x000fc40003f2e870 */
[----:B------:R-:W-:Y:S02]  /*4880*/  UPRMT UR14, URZ, 0x654, UR14 ;  /* 0x00000654ff0e7896 */ /* 0x000fe4000800000e */
[----:B------:R-:W-:Y:S02]  /*4890*/  UPRMT UR48, UR48, 0x654, UR17 ;  /* 0x0000065430307896 */ /* 0x000fe40008000011 */
[----:B------:R-:W-:Y:S01]  /*48a0*/  UISETP.NE.AND.EX UP3, UPT, UR5, URZ, UPT, UP3 ;  /* 0x000000ff0500728c */ /* 0x000fe2000bf65330 */
[----:B------:R-:W4:Y:S08]  /*48b0*/  LDC.64 R16, c[0x0][0xb10] ;  /* 0x0002c400ff107b82 */ /* 0x000f300000000a00 */
[----:B------:R-:W1:Y:S08]  /*48c0*/  LDC.64 R6, c[0x0][0xb18] ;  /* 0x0002c600ff067b82 */ /* 0x000e700000000a00 */
[----:B------:R-:W1:Y:S08]  /*48d0*/  LDC.64 R4, c[0x0][0xb28] ;  /* 0x0002ca00ff047b82 */ /* 0x000e700000000a00 */
[----:B---3--:R-:W1:Y:S02]  /*48e0*/  LDC R22, c[0x0][0x374] ;  /* 0x0000dd00ff167b82 */ /* 0x008e640000000800 */
.L_x_91:
[----:B------:R-:W-:Y:S02]  /*48f0*/  IABS R14, R32 ;  /* 0x00000020000e7213 */ /* 0x000fe40000000000 */
[----:B------:R-:W-:Y:S02]  /*4900*/  SHF.L.U32 R0, R25, 0x1f, RZ ;  /* 0x0000001f19007819 */ /* 0x000fe400000006ff */
[----:B---3--:R-:W3:Y:S01]  /*4910*/  I2F.RP R9, R14 ;  /* 0x0000000e00097306 */ /* 0x008ee20000209400 */
[----:B------:R-:W-:Y:S01]  /*4920*/  IABS R10, R20 ;  /* 0x00000014000a7213 */ /* 0x000fe20000000000 */
[----:B------:R-:W2:Y:S01]  /*4930*/  SYNCS.PHASECHK.TRANS64.TRYWAIT P2, [UR15+0x160], R0 ;  /* 0x00016000ff0075a7 */ /* 0x000ea2000804110f */
[----:B------:R-:W-:Y:S02]  /*4940*/  IABS R12, R32 ;  /* 0x00000020000c7213 */ /* 0x000fe40000000000 */
[----:B------:R-:W-:Y:S05]  /*4950*/  ISETP.NE.AND P3, PT, R32, RZ, PT ;  /* 0x000000ff2000720c */ /* 0x000fea0003f65270 */
[----:B------:R-:W4:Y:S01]  /*4960*/  I2F.RP R11, R10 ;  /* 0x0000000a000b7306 */ /* 0x000f220000209400 */
[----:B------:R-:W-:Y:S09]  /*4970*/  IMAD.MOV R12, RZ, RZ, -R12 ;  /* 0x000000ffff0c7224 */ /* 0x000ff200078e0a0c */
[----:B---3--:R-:W3:Y:S10]  /*4980*/  MUFU.RCP R3, R9 ;  /* 0x0000000900037308 */ /* 0x008ef40000001000 */
[----:B----4-:R-:W4:Y:S01]  /*4990*/  MUFU.RCP R11, R11 ;  /* 0x0000000b000b7308 */ /* 0x010f220000001000 */
[----:B---3--:R-:W-:Y:S09]  /*49a0*/  VIADD R30, R3, 0xffffffe ;  /* 0x0ffffffe031e7836 */ /* 0x008ff20000000000 */
[----:B------:R-:W3:Y:S01]  /*49b0*/  F2I.FTZ.U32.TRUNC.NTZ R31, R30 ;  /* 0x0000001e001f7305 */ /* 0x000ee2000021f000 */
[----:B----4-:R-:W-:Y:S09]  /*49c0*/  VIADD R9, R11, 0xffffffe ;  /* 0x0ffffffe0b097836 */ /* 0x010ff20000000000 */
[----:B------:R-:W4:Y:S01]  /*49d0*/  F2I.FTZ.U32.TRUNC.NTZ R9, R9 ;  /* 0x0000000900097305 */ /* 0x000f22000021f000 */
[--C-:B---3--:R-:W-:Y:S02]  /*49e0*/  IMAD.MOV R3, RZ, RZ, -R31.reuse ;  /* 0x000000ffff037224 */ /* 0x108fe400078e0a1f */
[----:B------:R-:W-:Y:S02]  /*49f0*/  IMAD.MOV.U32 R30, RZ, RZ, RZ ;  /* 0x000000ffff1e7224 */ /* 0x000fe400078e00ff */
[----:B------:R-:W-:Y:S01]  /*4a00*/  IMAD R28, R3, R14, RZ ;  /* 0x0000000e031c7224 */ /* 0x000fe200078e02ff */
[----:B------:R-:W-:Y:S03]  /*4a10*/  IABS R3, R19 ;  /* 0x0000001300037213 */ /* 0x000fe60000000000 */
[----:B------:R-:W-:Y:S06]  /*4a20*/  IMAD.HI.U32 R28, R31, R28, R30 ;  /* 0x0000001c1f1c7227 */ /* 0x000fec00078e001e */
[----:B-----5:R-:W-:Y:S04]  /*4a30*/  IMAD.HI.U32 R33, R28, R3, RZ ;  /* 0x000000031c217227 */ /* 0x020fe800078e00ff */
[----:B------:R-:W-:Y:S05]  /*4a40*/  IMAD R3, R33, R12, R3 ;  /* 0x0000000c21037224 */ /* 0x000fea00078e0203 */
[----:B------:R-:W-:Y:S11]  /*4a50*/  ISETP.GT.U32.AND P0, PT, R14, R3, PT ;  /* 0x000000030e00720c */ /* 0x000ff60003f04070 */
[----:B------:R-:W-:Y:S02]  /*4a60*/  @!UPT UIADD3 URZ, UPT, UPT, URZ, URZ, URZ ;  /* 0x000000fffffff290 */ /* 0x000fe4000fffe0ff */
[-C--:B------:R-:W-:Y:S01]  /*4a70*/  @!P0 IADD3 R3, PT, PT, R3, -R14.reuse, RZ ;  /* 0x8000000e03038210 */ /* 0x080fe20007ffe0ff */
[----:B------:R-:W-:Y:S03]  /*4a80*/  @!P0 VIADD R33, R33, 0x1 ;  /* 0x0000000121218836 */ /* 0x000fe60000000000 */
[----:B------:R-:W-:Y:S02]  /*4a90*/  ISETP.GE.U32.AND P4, PT, R3, R14, PT ;  /* 0x0000000e0300720c */ /* 0x000fe40003f86070 */
[----:B------:R-:W-:Y:S04]  /*4aa0*/  LOP3.LUT R3, R19, R32, RZ, 0x3c, !PT ;  /* 0x0000002013037212 */ /* 0x000fe800078e3cff */
[----:B------:R-:W-:Y:S07]  /*4ab0*/  ISETP.GE.AND P0, PT, R3, RZ, PT ;  /* 0x000000ff0300720c */ /* 0x000fee0003f06270 */
[----:B------:R-:W-:Y:S01]  /*4ac0*/  @P4 IADD3 R33, PT, PT, R33, 0x1, RZ ;  /* 0x0000000121214810 */ /* 0x000fe20007ffe0ff */
[----:B--2-4-:R-:W-:Y:S06]  /*4ad0*/  @!P2 BRA `(.L_x_81) ;  /* 0x00000050002ca947 */ /* 0x014fec0003800000 */
.L_x_194:
[----:B------:R-:W-:Y:S01]  /*4ae0*/  MOV R15, R9 ;  /* 0x00000009000f7202 */ /* 0x000fe20000000f00 */
[----:B------:R-:W3:Y:S01]  /*4af0*/  LDS.128 R28, [UR15+0x1a0] ;  /* 0x0001a00fff1c7984 */ /* 0x000ee20008000c00 */
[----:B--2---:R-:W-:Y:S02]  /*4b00*/  IMAD.MOV R0, RZ, RZ, -R9 ;  /* 0x000000ffff007224 */ /* 0x004fe400078e0a09 */
[----:B------:R-:W-:Y:S01]  /*4b10*/  @!P0 IMAD.MOV R33, RZ, RZ, -R33 ;  /* 0x000000ffff218224 */ /* 0x000fe200078e0a21 */
[----:B------:R-:W-:Y:S01]  /*4b20*/  @!P3 LOP3.LUT R33, RZ, R32, RZ, 0x33, !PT ;  /* 0x00000020ff21b212 */ /* 0x000fe200078e33ff */
[----:B------:R-:W-:Y:S01]  /*4b30*/  IMAD R38, R0, R10, RZ ;  /* 0x0000000a00267224 */ /* 0x000fe200078e02ff */
[----:B------:R-:W-:Y:S01]  /*4b40*/  ISETP.GE.AND P0, PT, R26, 0x1, PT ;  /* 0x000000011a00780c */ /* 0x000fe20003f06270 */
[----:B------:R-:W-:Y:S01]  /*4b50*/  IMAD.MOV.U32 R14, RZ, RZ, RZ ;  /* 0x000000ffff0e7224 */ /* 0x000fe200078e00ff */
[----:B------:R-:W-:Y:S01]  /*4b60*/  IABS R3, R33 ;  /* 0x0000002100037213 */ /* 0x000fe20000000000 */
[----:B------:R-:W-:Y:S01]  /*4b70*/  @!PT LDS RZ, [RZ] ;  /* 0x00000000fffff984 */ /* 0x000fe20000000800 */
[----:B------:R-:W-:Y:S01]  /*4b80*/  @!PT LDS RZ, [RZ] ;  /* 0x00000000fffff984 */ /* 0x000fe20000000800 */
[----:B------:R-:W-:Y:S01]  /*4b90*/  @!PT LDS RZ, [RZ] ;  /* 0x00000000fffff984 */ /* 0x000fe20000000800 */
[----:B------:R-:W-:Y:S01]  /*4ba0*/  @!PT LDS RZ, [RZ] ;  /* 0x00000000fffff984 */ /* 0x000fe20000000800 */
[----:B------:R2:W-:Y:S06]  /*4bb0*/  MEMBAR.ALL.CTA ;  /* 0x0000000000007992 */ /* 0x0005ec0000008000 */
[----:B--2---:R-:W2:Y:S01]  /*4bc0*/  FENCE.VIEW.ASYNC.S ;  /* 0x00000000000073c6 */ /* 0x004ea20000000000 */
[----:B------:R-:W-:Y:S01]  /*4bd0*/  LOP3.LUT R34, R33, R20, RZ, 0x3c, !PT ;  /* 0x0000001421227212 */ /* 0x000fe200078e3cff */
[----:B------:R-:W-:Y:S06]  /*4be0*/  IMAD.HI.U32 R38, R9, R38, R14 ;  /* 0x0000002609267227 */ /* 0x000fec00078e000e */
[----:B------:R-:W-:Y:S04]  /*4bf0*/  IMAD.HI.U32 R38, R38, R3, RZ ;  /* 0x0000000326267227 */ /* 0x000fe800078e00ff */
[----:B------:R-:W-:Y:S04]  /*4c00*/  IMAD.MOV R0, RZ, RZ, -R38 ;  /* 0x000000ffff007224 */ /* 0x000fe800078e0a26 */
[C---:B------:R-:W-:Y:S05]  /*4c10*/  IMAD R3, R10.reuse, R0, R3 ;  /* 0x000000000a037224 */ /* 0x040fea00078e0203 */
[----:B------:R-:W-:Y:S01]  /*4c20*/  ISETP.GT.U32.AND P4, PT, R10, R3, PT ;  /* 0x000000030a00720c */ /* 0x000fe20003f84070 */
[----:B--2---:R-:W-:Y:S01]  /*4c30*/  SYNCS.ARRIVE.TRANS64.RED.A1T0 RZ, [UR14], RZ ;  /* 0x000000ffffff79a7 */ /* 0x004fe2000810040e */
[----:B---3--:R-:W-:Y:S11]  /*4c40*/  LOP3.LUT P3, RZ, R30, 0x1, RZ, 0xc0, !PT ;  /* 0x000000011eff7812 */ /* 0x008ff6000786c0ff */
[-C--:B------:R-:W-:Y:S04]  /*4c50*/  @!P4 IADD3 R3, PT, PT, R3, -R10.reuse, RZ ;  /* 0x8000000a0303c210 */ /* 0x080fe80007ffe0ff */
[----:B------:R-:W-:Y:S02]  /*4c60*/  ISETP.GE.U32.AND P5, PT, R3, R10, PT ;  /* 0x0000000a0300720c */ /* 0x000fe40003fa6070 */
[----:B------:R-:W-:Y:S02]  /*4c70*/  @P3 MOV R13, R28 ;  /* 0x0000001c000d3202 */ /* 0x000fe40000000f00 */
[----:B------:R-:W-:Y:S01]  /*4c80*/  @P3 LOP3.LUT R8, R29, 0xffff, RZ, 0xc0, !PT ;  /* 0x0000ffff1d083812 */ /* 0x000fe200078ec0ff */
[----:B------:R-:W-:Y:S08]  /*4c90*/  @!P0 BRA `(.L_x_82) ;  /* 0x0000000000a48947 */ /* 0x000ff00003800000 */
[----:B-1----:R-:W-:Y:S01]  /*4ca0*/  IMAD.HI.U32 R39, R22, R7, RZ ;  /* 0x0000000716277227 */ /* 0x002fe200078e00ff */
[----:B------:R-:W-:Y:S02]  /*4cb0*/  ISETP.NE.AND P0, PT, R6, 0x1, PT ;  /* 0x000000010600780c */ /* 0x000fe40003f05270 */
[----:B------:R-:W-:Y:S01]  /*4cc0*/  ISETP.NE.AND P2, PT, R26, 0x1, PT ;  /* 0x000000011a00780c */ /* 0x000fe20003f45270 */
[----:B------:R-:W-:Y:S01]  /*4cd0*/  IMAD.HI.U32 R40, R23, R16, RZ ;  /* 0x0000001017287227 */ /* 0x000fe200078e00ff */
[----:B------:R-:W-:Y:S02]  /*4ce0*/  SHF.R.U32.HI R39, RZ, R18, R39 ;  /* 0x00000012ff277219 */ /* 0x000fe40000011627 */
[----:B------:R-:W-:Y:S01]  /*4cf0*/  ISETP.NE.AND P6, PT, R2, 0x1, PT ;  /* 0x000000010200780c */ /* 0x000fe20003fc5270 */
[----:B------:R-:W-:Y:S01]  /*4d00*/  IMAD.HI.U32 R42, R13, R16, RZ ;  /* 0x000000100d2a7227 */ /* 0x000fe200078e00ff */
[----:B------:R-:W-:Y:S02]  /*4d10*/  SHF.R.U32.HI R40, RZ, R17, R40 ;  /* 0x00000011ff287219 */ /* 0x000fe40000011628 */
[----:B------:R-:W-:Y:S01]  /*4d20*/  SEL R3, R22, R39, !P0 ;  /* 0x0000002716037207 */ /* 0x000fe20004000000 */
[C---:B------:R-:W-:Y:S01]  /*4d30*/  IMAD.HI.U32 R39, R8.reuse, R7, RZ ;  /* 0x0000000708277227 */ /* 0x040fe200078e00ff */
[----:B------:R-:W-:Y:S02]  /*4d40*/  SEL R11, R23, R40, !P6 ;  /* 0x00000028170b7207 */ /* 0x000fe40007000000 */
[----:B------:R-:W-:Y:S01]  /*4d50*/  SHF.R.U32.HI R42, RZ, R17, R42 ;  /* 0x00000011ff2a7219 */ /* 0x000fe2000001162a */
[----:B------:R-:W-:Y:S01]  /*4d60*/  IMAD.HI.U32 R44, R3, R4, RZ ;  /* 0x00000004032c7227 */ /* 0x000fe200078e00ff */
[----:B------:R-:W-:Y:S03]  /*4d70*/  SHF.R.U32.HI R39, RZ, R18, R39 ;  /* 0x00000012ff277219 */ /* 0x000fe60000011627 */
[----:B------:R-:W-:Y:S01]  /*4d80*/  IMAD.HI.U32 R40, R11, R4, RZ ;  /* 0x000000040b287227 */ /* 0x000fe200078e00ff */
[----:B------:R-:W-:Y:S02]  /*4d90*/  @P2 SHF.R.U32.HI R3, RZ, R5, R44 ;  /* 0x00000005ff032219 */ /* 0x000fe4000001162c */
[----:B------:R-:W-:Y:S02]  /*4da0*/  SEL R9, R8, R39, !P0 ;  /* 0x0000002708097207 */ /* 0x000fe40004000000 */
[----:B------:R-:W-:Y:S01]  /*4db0*/  @P2 SHF.R.U32.HI R11, RZ, R5, R40 ;  /* 0x00000005ff0b2219 */ /* 0x000fe20000011628 */
[C---:B------:R-:W-:Y:S01]  /*4dc0*/  IMAD R10, R26.reuse, R3, RZ ;  /* 0x000000031a0a7224 */ /* 0x040fe200078e02ff */
[----:B------:R-:W-:Y:S01]  /*4dd0*/  SEL R3, R13, R42, !P6 ;  /* 0x0000002a0d037207 */ /* 0x000fe20007000000 */
[C---:B------:R-:W-:Y:S03]  /*4de0*/  IMAD.HI.U32 R14, R9.reuse, R4, RZ ;  /* 0x00000004090e7227 */ /* 0x040fe600078e00ff */
[----:B------:R-:W-:Y:S01]  /*4df0*/  ISETP.GE.AND P0, PT, R9, R10, PT ;  /* 0x0000000a0900720c */ /* 0x000fe20003f06270 */
[C---:B------:R-:W-:Y:S01]  /*4e00*/  IMAD R12, R26.reuse, R11, RZ ;  /* 0x0000000b1a0c7224 */ /* 0x040fe200078e02ff */
[-C--:B------:R-:W-:Y:S04]  /*4e10*/  SHF.R.U32.HI R14, RZ, R5.reuse, R14 ;  /* 0x00000005ff0e7219 */ /* 0x080fe8000001160e */
[----:B------:R-:W-:Y:S02]  /*4e20*/  ISETP.GE.OR P0, PT, R3, R12, P0 ;  /* 0x0000000c0300720c */ /* 0x000fe40000706670 */
[----:B------:R-:W-:Y:S05]  /*4e30*/  SEL R15, R9, R14, !P2 ;  /* 0x0000000e090f7207 */ /* 0x000fea0005000000 */
[----:B------:R-:W-:Y:S04]  /*4e40*/  IMAD.MOV R14, RZ, RZ, -R15 ;  /* 0x000000ffff0e7224 */ /* 0x000fe800078e0a0f */
[----:B------:R-:W-:Y:S02]  /*4e50*/  IMAD R14, R26, R14, R9 ;  /* 0x0000000e1a0e7224 */ /* 0x000fe400078e0209 */
[C---:B------:R-:W-:Y:S05]  /*4e60*/  @!P0 IMAD.HI.U32 R10, R3.reuse, R4, RZ ;  /* 0x00000004030a8227 */ /* 0x040fea00078e00ff */
[----:B------:R-:W-:Y:S04]  /*4e70*/  @!P0 SHF.R.U32.HI R10, RZ, R5, R10 ;  /* 0x00000005ff0a8219 */ /* 0x000fe8000001160a */
[----:B------:R-:W-:Y:S01]  /*4e80*/  @!P0 SEL R0, R3, R10, !P2 ;  /* 0x0000000a03008207 */ /* 0x000fe20005000000 */
[----:B------:R-:W-:Y:S03]  /*4e90*/  IMAD.MOV R10, RZ, RZ, -R3 ;  /* 0x000000ffff0a7224 */ /* 0x000fe600078e0a03 */
[----:B------:R-:W-:Y:S01]  /*4ea0*/  @!P0 IADD3 R15, PT, PT, R15, -R0, RZ ;  /* 0x800000000f0f8210 */ /* 0x000fe20007ffe0ff */
[----:B------:R-:W-:Y:S01]  /*4eb0*/  @!P0 IMAD R0, R11, R14, R0 ;  /* 0x0000000e0b008224 */ /* 0x000fe200078e0200 */
[----:B------:R-:W-:Y:S01]  /*4ec0*/  IADD3 R11, PT, PT, -R9, RZ, RZ ;  /* 0x000000ff090b7210 */ /* 0x000fe20007ffe1ff */
[----:B------:R-:W-:Y:S02]  /*4ed0*/  IMAD R13, R2, R10, R13 ;  /* 0x0000000a020d7224 */ /* 0x000fe400078e020d */
[----:B------:R-:W-:Y:S02]  /*4ee0*/  @!P0 IMAD R9, R15, R26, R3 ;  /* 0x0000001a0f098224 */ /* 0x000fe400078e0203 */
[----:B------:R-:W-:Y:S02]  /*4ef0*/  @!P0 IMAD.MOV.U32 R3, RZ, RZ, R0 ;  /* 0x000000ffff038224 */ /* 0x000fe400078e0000 */
[----:B------:R-:W-:Y:S02]  /*4f00*/  IMAD R8, R6, R11, R8 ;  /* 0x0000000b06087224 */ /* 0x000fe400078e0208 */
[----:B------:R-:W-:Y:S02]  /*4f10*/  IMAD R13, R3, R2, R13 ;  /* 0x00000002030d7224 */ /* 0x000fe400078e020d */
[----:B------:R-:W-:Y:S02]  /*4f20*/  IMAD R8, R9, R6, R8 ;  /* 0x0000000609087224 */ /* 0x000fe400078e0208 */
.L_x_82:
[----:B------:R-:W-:Y:S05]  /*4f30*/  BRA.U UP1, `(.L_x_83) ;  /* 0x0000000101107547 */ /* 0x000fea000b800000 */
[----:B------:R-:W-:Y:S04]  /*4f40*/  MOV R0, UR22 ;  /* 0x0000001600007c02 */ /* 0x000fe80008000f00 */
[----:B------:R-:W-:Y:S04]  /*4f50*/  SHF.L.U32 R3, R0, 0x1f, RZ ;  /* 0x0000001f00037819 */ /* 0x000fe800000006ff */
[----:B------:R-:W2:Y:S02]  /*4f60*/  SYNCS.PHASECHK.TRANS64.TRYWAIT P0, [UR15+0x158], R3 ;  /* 0x00015803ff0075a7 */ /* 0x000ea4000800110f */
[----:B--2---:R-:W-:Y:S05]  /*4f70*/  @!P0 BRA `(.L_x_84) ;  /* 0x0000004c001c8947 */ /* 0x004fea0003800000 */
.L_x_83:
[----:B------:R-:W-:Y:S01]  /*4f80*/  R2UR UR8, R34 ;  /* 0x00000000220872ca */ /* 0x000fe200000e0000 */
[----:B------:R-:W-:Y:S01]  /*4f90*/  @!P4 VIADD R38, R38, 0x1 ;  /* 0x000000012626c836 */ /* 0x000fe20000000000 */
[----:B------:R-:W-:Y:S01]  /*4fa0*/  ISETP.NE.AND P0, PT, R20, RZ, PT ;  /* 0x000000ff1400720c */ /* 0x000fe20003f05270 */
[----:B--2---:R-:W-:Y:S01]  /*4fb0*/  IMAD.MOV R0, RZ, RZ, -R33 ;  /* 0x000000ffff007224 */ /* 0x004fe200078e0a21 */
[----:B------:R-:W-:Y:S01]  /*4fc0*/  R2UR UR35, R21 ;  /* 0x00000000152372ca */ /* 0x000fe200000e0000 */
[----:B------:R-:W-:Y:S01]  /*4fd0*/  @P5 VIADD R38, R38, 0x1 ;  /* 0x0000000126265836 */ /* 0x000fe20000000000 */
[----:B------:R-:W-:Y:S01]  /*4fe0*/  R2UR UR36, R33 ;  /* 0x00000000212472ca */ /* 0x000fe200000e0000 */
[----:B------:R-:W-:Y:S01]  /*4ff0*/  IMAD R19, R32, R0, R19 ;  /* 0x0000000020137224 */ /* 0x000fe200078e0213 */
[----:B------:R-:W-:Y:S02]  /*5000*/  ISETP.NE.U32.AND P2, PT, RZ, UR4, PT ;  /* 0x00000004ff007c0c */ /* 0x000fe4000bf45070 */
[----:B------:R-:W-:Y:S02]  /*5010*/  R2UR UR37, R38 ;  /* 0x00000000262572ca */ /* 0x000fe400000e0000 */
[----:B------:R-:W-:Y:S01]  /*5020*/  R2UR UR34, R19 ;  /* 0x00000000132272ca */ /* 0x000fe200000e0000 */
[----:B------:R-:W-:Y:S01]  /*5030*/  UISETP.GE.AND UP4, UPT, UR8, URZ, UPT ;  /* 0x000000ff0800728c */ /* 0x000fe2000bf86270 */
[----:B------:R-:W-:Y:S01]  /*5040*/  ISETP.NE.AND.EX P2, PT, RZ, UR5, PT, P2 ;  /* 0x00000005ff007c0c */ /* 0x000fe2000bf45320 */
[----:B------:R-:W-:Y:S01]  /*5050*/  VOTEU.ALL UP1, P0 ;  /* 0x0000000000ff7886 */ /* 0x000fe20000020000 */
[----:B------:R-:W-:Y:S01]  /*5060*/  SHF.L.U32 R12, R27, 0x1f, RZ ;  /* 0x0000001f1b0c7819 */ /* 0x000fe200000006ff */
[----:B------:R-:W-:Y:S07]  /*5070*/  USHF.L.U32 UR35, UR35, 0x6, URZ ;  /* 0x0000000623237899 */ /* 0x000fee00080006ff */
[----:B------:R-:W-:Y:S02]  /*5080*/  @!UP4 UIADD3 UR37, UPT, UPT, -UR37, URZ, URZ ;  /* 0x000000ff2525c290 */ /* 0x000fe4000fffe1ff */
[----:B------:R-:W-:Y:S02]  /*5090*/  @!UP1 ULOP3.LUT UR37, URZ, UR7, URZ, 0x33, !UPT ;  /* 0x00000007ff259292 */ /* 0x000fe4000f8e33ff */
[----:B------:R-:W-:Y:S04]  /*50a0*/  USHF.L.U32 UR34, UR34, 0x7, URZ ;  /* 0x0000000722227899 */ /* 0x000fe800080006ff */
[----:B------:R-:W-:Y:S05]  /*50b0*/  IMAD R0, RZ, RZ, -UR37 ;  /* 0x80000025ff007e24 */ /* 0x000fea000f8e02ff */
[----:B------:R-:W-:Y:S11]  /*50c0*/  R2UR UR8, R0 ;  /* 0x00000000000872ca */ /* 0x000ff600000e0000 */
[----:B------:R-:W-:Y:S02]  /*50d0*/  @!UPT UIADD3 URZ, UPT, UPT, URZ, URZ, URZ ;  /* 0x000000fffffff290 */ /* 0x000fe4000fffe0ff */
[----:B------:R-:W-:Y:S01]  /*50e0*/  UIMAD UR36, UR6, UR8, UR36 ;  /* 0x00000008062472a4 */ /* 0x000fe2000f8e0224 */
[----:B------:R-:W-:Y:S11]  /*50f0*/  BRA.U !UP3, `(.L_x_85) ;  /* 0x000000010b347547 */ /* 0x000ff6000b800000 */
[----:B------:R-:W-:Y:S01]  /*5100*/  UPLOP3.LUT UP0, UPT, UPT, UPT, UP2, 0x80, 0x8 ;  /* 0x000000000008789c */ /* 0x000fe20003f0f020 */
[----:B------:R-:W-:Y:S02]  /*5110*/  HFMA2 R0, -RZ, RZ, 0, 5.9604644775390625e-08 ;  /* 0x00000001ff007431 */ /* 0x000fe400000001ff */
[----:B------:R-:W-:Y:S03]  /*5120*/  IMAD.MOV.U32 R59, RZ, RZ, 0x1 ;  /* 0x00000001ff3b7424 */ /* 0x000fe600078e00ff */
[----:B------:R-:W-:Y:S05]  /*5130*/  PLOP3.LUT P0, PT, PT, PT, UP0, 0x80, 0x8 ;  /* 0x000000000008781c */ /* 0x000fea0003f0f008 */
[----:B------:R-:W2:Y:S01]  /*5140*/  @UP0 LDCU.64 UR10, c[0x0][0x888] ;  /* 0x00011100ff0a07ac */ /* 0x000ea20008000a00 */
[----:B------:R-:W-:Y:S07]  /*5150*/  @UP0 UIMAD UR8, UR45, UR4, URZ ;  /* 0x000000042d0802a4 */ /* 0x000fee000f8e02ff */
[----:B------:R-:W-:Y:S01]  /*5160*/  @!P0 PRMT R59, R0, 0x7610, R59 ;  /* 0x00007610003b8816 */ /* 0x000fe2000000003b */
[----:B--2---:R-:W-:Y:S03]  /*5170*/  @UP0 UIMAD.WIDE UR10, UR8, 0x4, UR10 ;  /* 0x00000004080a08a5 */ /* 0x004fe6000f8e020a */
[----:B------:R-:W2:Y:S03]  /*5180*/  @!UP0 LDCU UR8, c[0x0][0x880] ;  /* 0x00011000ff0887ac */ /* 0x000ea60008000800 */
[----:B------:R-:W-:Y:S01]  /*5190*/  IMAD.U32 R10, RZ, RZ, UR10 ;  /* 0x0000000aff0a7e24 */ /* 0x000fe2000f8e00ff */
[----:B------:R-:W-:Y:S05]  /*51a0*/  MOV R11, UR11 ;  /* 0x0000000b000b7c02 */ /* 0x000fea0008000f00 */
[----:B------:R3:W5:Y:S02]  /*51b0*/  @P0 LDG.E R35, desc[UR46][R10.64] ;  /* 0x0000002e0a230981 */ /* 0x000764000c1e1900 */
[----:B--23--:R-:W-:Y:S07]  /*51c0*/  @!P0 IMAD.U32 R35, RZ, RZ, UR8 ;  /* 0x00000008ff238e24 */ /* 0x00cfee000f8e00ff */
.L_x_85:
[----:B-----5:R-:W-:Y:S01]  /*51d0*/  @!P2 FSETP.EQ.AND P0, PT, R35, RZ, PT ;  /* 0x000000ff2300a20b */ /* 0x020fe20003f02000 */
[----:B------:R-:W-:Y:S01]  /*51e0*/  @!UPT UIADD3 URZ, UPT, UPT, URZ, URZ, URZ ;  /* 0x000000fffffff290 */ /* 0x000fe2000fffe0ff */
[----:B------:R-:W-:Y:S11]  /*51f0*/  @!P2 BRA `(.L_x_86) ;  /* 0x000000000014a947 */ /* 0x000ff60003800000 */
[----:B------:R-:W-:Y:S02]  /*5200*/  LOP3.LUT P2, RZ, R59, 0xff, RZ, 0xc0, !PT ;  /* 0x000000ff3bff7812 */ /* 0x000fe4000784c0ff */
[----:B------:R-:W-:Y:S04]  /*5210*/  PLOP3.LUT P0, PT, PT, PT, UP0, 0x80, 0x8 ;  /* 0x000000000008781c */ /* 0x000fe80003f0f008 */
[----:B------:R-:W-:Y:S07]  /*5220*/  PLOP3.LUT P0, PT, P0, PT, PT, 0x8, 0x80 ;  /* 0x000000000080781c */ /* 0x000fee000070e170 */
[----:B------:R-:W-:Y:S11]  /*5230*/  @P2 FSETP.EQ.AND P0, PT, R35, RZ, PT ;  /* 0x000000ff2300220b */ /* 0x000ff60003f02000 */
[----:B------:R-:W-:Y:S02]  /*5240*/  @!UPT UIADD3 URZ, UPT, UPT, URZ, URZ, URZ ;  /* 0x000000fffffff290 */ /* 0x000fe4000fffe0ff */
.L_x_86:
[----:B------:R-:W2:Y:S01]  /*5250*/  SYNCS.PHASECHK.TRANS64.TRYWAIT P2, [UR15+0x130], R12 ;  /* 0x0001300cff0075a7 */ /* 0x000ea2000804110f */
[----:B------:R-:W-:Y:S04]  /*5260*/  ELECT P4, URZ, PT ;  /* 0x0000000000ff782f */ /* 0x000fe80003880000 */
[----:B------:R-:W-:Y:S11]  /*5270*/  PLOP3.LUT P4, PT, P0, P4, PT, 0xf2, 0x2f ;  /* 0x00000000002f781c */ /* 0x000ff60000789e72 */
[----:B------:R-:W-:Y:S02]  /*5280*/  @!UPT UIADD3 URZ, UPT, UPT, URZ, URZ, URZ ;  /* 0x000000fffffff290 */ /* 0x000fe4000fffe0ff */
[----:B-1----:R-:W-:Y:S05]  /*5290*/  @!P4 IADD3 R9, P0, PT, R36, 0x580, RZ ;  /* 0x000005802409c810 */ /* 0x002fea0007f1e0ff */
[----:B------:R-:W-:Y:S01]  /*52a0*/  @!P4 IMAD.X R0, RZ, RZ, R37, P0 ;  /* 0x000000ffff00c224 */ /* 0x000fe200000e0625 */
[----:B--2---:R-:W-:Y:S07]  /*52b0*/  @!P2 BRA `(.L_x_87) ;  /* 0x000000480064a947 */ /* 0x004fee0003800000 */
.L_x_197:
[----:B------:R-:W-:Y:S01]  /*52c0*/  @!P4 R2UR UR8, R0 ;  /* 0x000000000008c2ca */ /* 0x000fe200000e0000 */
[----:B------:R-:W-:Y:S01]  /*52d0*/  VOTEU.ALL UP1, P4 ;  /* 0x0000000000ff7886 */ /* 0x000fe20002020000 */
[----:B------:R-:W-:Y:S01]  /*52e0*/  @!P4 R2UR UR9, R9 ;  /* 0x000000000909c2ca */ /* 0x000fe200000e0000 */
[----:B------:R-:W-:Y:S01]  /*52f0*/  @!P4 IMAD.MOV.U32 R0, RZ, RZ, 0x1000 ;  /* 0x00001000ff00c424 */ /* 0x000fe200078e00ff */
[----:B------:R-:W-:Y:S01]  /*5300*/  UMOV UR10, 0x0 ;  /* 0x00000000000a7882 */ /* 0x000fe20000000000 */
[----:B------:R-:W-:Y:S01]  /*5310*/  UMOV UR11, 0x10000000 ;  /* 0x10000000000b7882 */ /* 0x000fe20000000000 */
[----:B------:R-:W-:Y:S01]  /*5320*/  @!UP1 UIADD3 UR32, UPT, UPT, UR15, 0x200, URZ ;  /* 0x000002000f209890 */ /* 0x000fe2000fffe0ff */
[----:B------:R-:W-:Y:S01]  /*5330*/  @!P4 IADD3 R9, P0, PT, R36, 0x580, RZ ;  /* 0x000005802409c810 */ /* 0x000fe20007f1e0ff */
[----:B------:R-:W-:Y:S05]  /*5340*/  VOTEU.ALL UP1, P4 ;  /* 0x0000000000ff7886 */ /* 0x000fea0002020000 */
[----:B------:R-:W-:Y:S02]  /*5350*/  IMAD.U32 R11, RZ, RZ, UR8 ;  /* 0x00000008ff0b7e24 */ /* 0x000fe4000f8e00ff */
[----:B------:R-:W-:Y:S03]  /*5360*/  IMAD.U32 R10, RZ, RZ, UR9 ;  /* 0x00000009ff0a7e24 */ /* 0x000fe6000f8e00ff */
[----:B------:R-:W-:Y:S02]  /*5370*/  @!P4 R2UR UR13, R11 ;  /* 0x000000000b0dc2ca */ /* 0x000fe400000e0000 */
[----:B------:R-:W-:Y:S11]  /*5380*/  @!P4 R2UR UR12, R10 ;  /* 0x000000000a0cc2ca */ /* 0x000ff600000e0000 */
[----:B------:R-:W-:Y:S02]  /*5390*/  @!UPT UIADD3 URZ, UPT, UPT, URZ, URZ, URZ ;  /* 0x000000fffffff290 */ /* 0x000fe4000fffe0ff */
[----:B------:R2:W-:Y:S01]  /*53a0*/  @!UP1 UTMALDG.4D [UR32], [UR12], desc[UR10] ;  /* 0x00000a200c0095b4 */ /* 0x0005e20008019000 */
[----:B------:R3:W-:Y:S01]  /*53b0*/  @!P4 SYNCS.ARRIVE.TRANS64.RED.A0TR RZ, [UR15+0x110], R0 ;  /* 0x00011000ffffc9a7 */ /* 0x0007e2000830040f */
[----:B------:R-:W-:Y:S01]  /*53c0*/  SYNCS.ARRIVE.TRANS64.RED.A1T0 RZ, [UR31], RZ ;  /* 0x000000ffffff79a7 */ /* 0x000fe2000810041f */
[----:B---3--:R-:W-:Y:S01]  /*53d0*/  @!P4 IMAD.X R0, RZ, RZ, R37, P0 ;  /* 0x000000ffff00c224 */ /* 0x008fe200000e0625 */
[----:B------:R-:W3:Y:S02]  /*53e0*/  SYNCS.PHASECHK.TRANS64.TRYWAIT P2, [UR15+0x138], R12 ;  /* 0x0001380cff0075a7 */ /* 0x000ee4000804110f */
[----:B--23--:R-:W-:Y:S05]  /*53f0*/  @!P2 BRA `(.L_x_88) ;  /* 0x00000048002ca947 */ /* 0x00cfea0003800000 */
.L_x_199:
[----:B------:R-:W-:Y:S01]  /*5400*/  @!P4 R2UR UR9, R9 ;  /* 0x000000000909c2ca */ /* 0x000fe200000e0000 */
[----:B------:R-:W-:Y:S01]  /*5410*/  VOTEU.ALL UP1, P4 ;  /* 0x0000000000ff7886 */ /* 0x000fe20002020000 */
[----:B------:R-:W-:Y:S01]  /*5420*/  @!P4 R2UR UR8, R0 ;  /* 0x000000000008c2ca */ /* 0x000fe200000e0000 */
[----:B------:R-:W-:Y:S01]  /*5430*/  @!P4 IMAD.MOV.U32 R0, RZ, RZ, 0x1000 ;  /* 0x00001000ff00c424 */ /* 0x000fe200078e00ff */
[----:B------:R-:W-:Y:S01]  /*5440*/  UMOV UR27, UR35 ;  /* 0x00000023001b7c82 */ /* 0x000fe20008000000 */
[----:B------:R-:W-:Y:S01]  /*5450*/  UMOV UR28, UR36 ;  /* 0x00000024001c7c82 */ /* 0x000fe20008000000 */
[----:B------:R-:W-:Y:S01]  /*5460*/  @!UP1 UIADD3 UR26, UPT, UPT, UR34, 0x20, URZ ;  /* 0x00000020221a9890 */ /* 0x000fe2000fffe0ff */
[----:B------:R-:W-:Y:S01]  /*5470*/  @!P4 IADD3 R21, P0, PT, R36, 0x580, RZ ;  /* 0x000005802415c810 */ /* 0x000fe20007f1e0ff */
[----:B------:R-:W-:Y:S01]  /*5480*/  @!UP1 UIADD3 UR24, UPT, UPT, UR15, 0x1200, URZ ;  /* 0x000012000f189890 */ /* 0x000fe2000fffe0ff */
[----:B------:R-:W-:Y:S01]  /*5490*/  VOTEU.ALL UP1, P4 ;  /* 0x0000000000ff7886 */ /* 0x000fe20002020000 */
[----:B------:R-:W-:Y:S02]  /*54a0*/  UMOV UR29, UR37 ;  /* 0x00000025001d7c82 */ /* 0x000fe40008000000 */
[----:B------:R-:W-:Y:S02]  /*54b0*/  @!P4 IMAD.X R19, RZ, RZ, R37, P0 ;  /* 0x000000ffff13c224 */ /* 0x000fe400000e0625 */
[----:B------:R-:W-:Y:S01]  /*54c0*/  IMAD.U32 R10, RZ, RZ, UR9 ;  /* 0x00000009ff0a7e24 */ /* 0x000fe2000f8e00ff */
[----:B------:R-:W-:Y:S01]  /*54d0*/  UMOV UR9, 0x10000000 ;  /* 0x1000000000097882 */ /* 0x000fe20000000000 */
[----:B------:R-:W-:Y:S01]  /*54e0*/  IMAD.U32 R11, RZ, RZ, UR8 ;  /* 0x00000008ff0b7e24 */ /* 0x000fe2000f8e00ff */
[----:B------:R-:W-:Y:S02]  /*54f0*/  UMOV UR8, 0x0 ;  /* 0x0000000000087882 */ /* 0x000fe40000000000 */
[----:B------:R-:W-:Y:S02]  /*5500*/  @!P4 R2UR UR10, R10 ;  /* 0x000000000a0ac2ca */ /* 0x000fe400000e0000 */
[----:B------:R-:W-:Y:S11]  /*5510*/  @!P4 R2UR UR11, R11 ;  /* 0x000000000b0bc2ca */ /* 0x000ff600000e0000 */
[----:B------:R-:W-:Y:S02]  /*5520*/  @!UPT UIADD3 URZ, UPT, UPT, URZ, URZ, URZ ;  /* 0x000000fffffff290 */ /* 0x000fe4000fffe0ff */
[----:B------:R2:W-:Y:S01]  /*5530*/  @!UP1 UTMALDG.4D [UR24], [UR10], desc[UR8] ;  /* 0x000008180a0095b4 */ /* 0x0005e20008019000 */
[----:B------:R2:W-:Y:S01]  /*5540*/  @!P4 SYNCS.ARRIVE.TRANS64.RED.A0TR RZ, [UR15+0x118], R0 ;  /* 0x00011800ffffc9a7 */ /* 0x0005e2000830040f */
[----:B------:R-:W-:Y:S01]  /*5550*/  SYNCS.ARRIVE.TRANS64.RED.A1T0 RZ, [UR30], RZ ;  /* 0x000000ffffff79a7 */ /* 0x000fe2000810041e */
[----:B------:R-:W3:Y:S02]  /*5560*/  SYNCS.PHASECHK.TRANS64.TRYWAIT P2, [UR15+0x140], R12 ;  /* 0x0001400cff0075a7 */ /* 0x000ee4000804110f */
[----:B--23--:R-:W-:Y:S05]  /*5570*/  @!P2 BRA `(.L_x_89) ;  /* 0x0000004400e4a947 */ /* 0x00cfea0003800000 */
.L_x_201:
[----:B------:R-:W2:Y:S01]  /*5580*/  LDC.64 R14, c[0x0][0xb10] ;  /* 0x0002c400ff0e7b82 */ /* 0x000ea20000000a00 */
[----:B------:R-:W-:Y:S01]  /*5590*/  @!P4 R2UR UR9, R21 ;  /* 0x000000001509c2ca */ /* 0x000fe200000e0000 */
[----:B------:R-:W-:Y:S01]  /*55a0*/  VOTEU.ALL UP1, P4 ;  /* 0x0000000000ff7886 */ /* 0x000fe20002020000 */
[----:B------:R-:W-:Y:S01]  /*55b0*/  @!P4 R2UR UR8, R19 ;  /* 0x000000001308c2ca */ /* 0x000fe200000e0000 */
[----:B------:R-:W-:Y:S01]  /*55c0*/  @!P4 IMAD.MOV.U32 R19, RZ, RZ, 0x1000 ;  /* 0x00001000ff13c424 */ /* 0x000fe200078e00ff */
[----:B------:R-:W-:Y:S03]  /*55d0*/  UMOV UR19, UR35 ;  /* 0x0000002300137c82 */ /* 0x000fe60008000000 */
[----:B------:R-:W3:Y:S01]  /*55e0*/  LDC.64 R10, c[0x0][0xb18] ;  /* 0x0002c600ff0a7b82 */ /* 0x000ee20000000a00 */
[----:B------:R-:W-:Y:S02]  /*55f0*/  @!UP1 UIADD3 UR18, UPT, UPT, UR34, 0x40, URZ ;  /* 0x0000004022129890 */ /* 0x000fe4000fffe0ff */
[----:B------:R-:W-:Y:S01]  /*5600*/  @!UP1 UIADD3 UR16, UPT, UPT, UR15, 0x2200, URZ ;  /* 0x000022000f109890 */ /* 0x000fe2000fffe0ff */
[----:B------:R-:W-:Y:S04]  /*5610*/  VOTEU.ALL UP1, P4 ;  /* 0x0000000000ff7886 */ /* 0x000fe80002020000 */
[----:B------:R-:W4:Y:S01]  /*5620*/  @!P1 LDC R0, c[0x0][0xb20] ;  /* 0x0002c800ff009b82 */ /* 0x000f220000000800 */
[----:B------:R-:W-:Y:S01]  /*5630*/  UMOV UR20, UR36 ;  /* 0x0000002400147c82 */ /* 0x000fe20008000000 */
[----:B------:R-:W-:Y:S01]  /*5640*/  IMAD.U32 R38, RZ, RZ, UR9 ;  /* 0x00000009ff267e24 */ /* 0x000fe2000f8e00ff */
[----:B------:R-:W-:Y:S05]  /*5650*/  UMOV UR9, 0x10000000 ;  /* 0x1000000000097882 */ /* 0x000fea0000000000 */
[----:B-1----:R-:W1:Y:S01]  /*5660*/  @!P1 LDC R3, c[0x0][0xb0c] ;  /* 0x0002c300ff039b82 */ /* 0x002e620000000800 */
[----:B------:R-:W-:Y:S01]  /*5670*/  IMAD.U32 R39, RZ, RZ, UR8 ;  /* 0x00000008ff277e24 */ /* 0x000fe2000f8e00ff */
[----:B------:R-:W-:Y:S01]  /*5680*/  UMOV UR8, 0x0 ;  /* 0x0000000000087882 */ /* 0x000fe20000000000 */
[----:B------:R-:W-:Y:S01]  /*5690*/  @!P4 R2UR UR10, R38 ;  /* 0x00000000260ac2ca */ /* 0x000fe200000e0000 */
[----:B------:R-:W-:Y:S02]  /*56a0*/  UMOV UR21, UR37 ;  /* 0x0000002500157c82 */ /* 0x000fe40008000000 */
[----:B------:R-:W-:Y:S11]  /*56b0*/  @!P4 R2UR UR11, R39 ;  /* 0x00000000270bc2ca */ /* 0x000ff600000e0000 */
[----:B------:R-:W-:Y:S02]  /*56c0*/  @!UPT UIADD3 URZ, UPT, UPT, URZ, URZ, URZ ;  /* 0x000000fffffff290 */ /* 0x000fe4000fffe0ff */
[----:B------:R1:W-:Y:S01]  /*56d0*/  @!UP1 UTMALDG.4D [UR16], [UR10], desc[UR8] ;  /* 0x000008100a0095b4 */ /* 0x0003e20008019000 */
[----:B------:R5:W-:Y:S01]  /*56e0*/  @!P4 SYNCS.ARRIVE.TRANS64.RED.A0TR RZ, [UR15+0x120], R19 ;  /* 0x00012013ffffc9a7 */ /* 0x000be2000830040f */
[----:B-1----:R-:W-:Y:S01]  /*56f0*/  @!P1 ISETP.NE.AND P2, PT, R3, 0x1, PT ;  /* 0x000000010300980c */ /* 0x002fe20003f45270 */
[C---:B--2---:R-:W-:Y:S01]  /*5700*/  @!P1 IMAD.HI.U32 R14, R13.reuse, R14, RZ ;  /* 0x0000000e0d0e9227 */ /* 0x044fe200078e00ff */
[----:B---3--:R-:W-:Y:S03]  /*5710*/  @!P1 ISETP.NE.AND P0, PT, R10, 0x1, PT ;  /* 0x000000010a00980c */ /* 0x008fe60003f05270 */
[C---:B------:R-:W-:Y:S01]  /*5720*/  @!P1 IMAD.HI.U32 R11, R8.reuse, R11, RZ ;  /* 0x0000000b080b9227 */ /* 0x040fe200078e00ff */
[----:B------:R-:W-:Y:S04]  /*5730*/  @!P1 SHF.R.U32.HI R14, RZ, R15, R14 ;  /* 0x0000000fff0e9219 */ /* 0x000fe8000001160e */
[----:B----4-:R-:W-:Y:S01]  /*5740*/  @!P1 SHF.R.U32.HI R9, RZ, R0, R11 ;  /* 0x00000000ff099219 */ /* 0x010fe2000001160b */
[----:B------:R-:W-:Y:S01]  /*5750*/  SYNCS.ARRIVE.TRANS64.RED.A1T0 RZ, [UR48], RZ ;  /* 0x000000ffffff79a7 */ /* 0x000fe20008100430 */
[----:B------:R-:W-:Y:S02]  /*5760*/  @!P1 SEL R14, R13, R14, !P2 ;  /* 0x0000000e0d0e9207 */ /* 0x000fe40005000000 */
[----:B------:R-:W-:Y:S02]  /*5770*/  @!P1 SEL R9, R8, R9, !P0 ;  /* 0x0000000908099207 */ /* 0x000fe40004000000 */
[----:B-----5:R-:W-:Y:S01]  /*5780*/  @P3 SHF.R.U32.HI R19, RZ, 0x10, R29 ;  /* 0x00000010ff133819 */ /* 0x020fe2000001161d */
[----:B------:R-:W1:Y:S02]  /*5790*/  SYNCS.PHASECHK.TRANS64.TRYWAIT P5, [UR15+0x148], R12 ;  /* 0x0001480cff0075a7 */ /* 0x000e6400080a110f */
[----:B------:R-:W-:Y:S02]  /*57a0*/  @!P1 IMAD.IADD R0, R9, 0x1, -R14 ;  /* 0x0000000109009824 */ /* 0x000fe400078e0a0e */
[----:B------:R-:W-:Y:S01]  /*57b0*/  @!P1 IMAD.IADD R9, R14, 0x1, -R9 ;  /* 0x000000010e099824 */ /* 0x000fe200078e0a09 */
[----:B------:R-:W-:Y:S01]  /*57c0*/  @P3 R2UR UR45, R19 ;  /* 0x00000000132d32ca */ /* 0x000fe200000e0000 */
[----:B------:R-:W-:Y:S02]  /*57d0*/  @!P1 IMAD R13, R0, R3, R13 ;  /* 0x00000003000d9224 */ /* 0x000fe400078e020d */
[----:B------:R-:W-:Y:S01]  /*57e0*/  @!P1 IMAD R8, R9, R10, R8 ;  /* 0x0000000a09089224 */ /* 0x000fe200078e0208 */
[----:B-1----:R-:W-:Y:S11]  /*57f0*/  @!P5 BRA `(.L_x_90) ;  /* 0x00000044005cd947 */ /* 0x002ff60003800000 */
.L_x_203:
[----:B-1----:R-:W-:Y:S01]  /*5800*/  @!P4 IADD3 R3, P0, PT, R36, 0x580, RZ ;  /* 0x000005802403c810 */ /* 0x002fe20007f1e0ff */
[----:B------:R-:W-:Y:S01]  /*5810*/  VOTEU.ALL UP1, P4 ;  /* 0x0000000000ff7886 */ /* 0x000fe20002020000 */
[----:B------:R-:W-:Y:S01]  /*5820*/  UMOV UR20, 0x0 ;  /* 0x0000000000147882 */ /* 0x000fe20000000000 */
[----:B------:R-:W-:Y:S01]  /*5830*/  UMOV UR21, 0x10000000 ;  /* 0x1000000000157882 */ /* 0x000fe20000000000 */
[----:B------:R-:W-:Y:S01]  /*5840*/  @!P4 R2UR UR9, R3 ;  /* 0x000000000309c2ca */ /* 0x000fe200000e0000 */
[----:B------:R-:W-:Y:S01]  /*5850*/  @!P4 IMAD.X R0, RZ, RZ, R37, P0 ;  /* 0x000000ffff00c224 */ /* 0x000fe200000e0625 */
[----:B------:R-:W-:Y:S01]  /*5860*/  @!UP1 UIADD3 UR10, UPT, UPT, UR34, 0x60, URZ ;  /* 0x00000060220a9890 */ /* 0x000fe2000fffe0ff */
[----:B------:R-:W-:Y:S01]  /*5870*/  LOP3.LUT P0, RZ, R30, 0x1, RZ, 0xc0, !PT ;  /* 0x000000011eff7812 */ /* 0x000fe2000780c0ff */
[----:B------:R-:W-:Y:S01]  /*5880*/  UMOV UR11, UR35 ;  /* 0x00000023000b7c82 */ /* 0x000fe20008000000 */
[----:B------:R-:W-:Y:S01]  /*5890*/  UMOV UR12, UR36 ;  /* 0x00000024000c7c82 */ /* 0x000fe20008000000 */
[----:B------:R-:W-:Y:S01]  /*58a0*/  @!P4 R2UR UR8, R0 ;  /* 0x000000000008c2ca */ /* 0x000fe200000e0000 */
[----:B------:R-:W-:Y:S01]  /*58b0*/  UMOV UR13, UR37 ;  /* 0x00000025000d7c82 */ /* 0x000fe20008000000 */
[----:B------:R-:W-:Y:S01]  /*58c0*/  LOP3.LUT R27, R27, 0x1, RZ, 0x3c, !PT ;  /* 0x000000011b1b7812 */ /* 0x000fe200078e3cff */
[----:B------:R-:W-:Y:S01]  /*58d0*/  IMAD.IADD R19, R8, 0x1, R58 ;  /* 0x0000000108137824 */ /* 0x000fe200078e023a */
[----:B------:R-:W-:Y:S01]  /*58e0*/  LOP3.LUT R25, R25, 0x1, RZ, 0x3c, !PT ;  /* 0x0000000119197812 */ /* 0x000fe200078e3cff */
[----:B------:R-:W-:Y:S02]  /*58f0*/  IMAD.IADD R21, R13, 0x1, R64 ;  /* 0x000000010d157824 */ /* 0x000fe400078e0240 */
[----:B------:R-:W-:Y:S01]  /*5900*/  IMAD.U32 R10, RZ, RZ, UR9 ;  /* 0x00000009ff0a7e24 */ /* 0x000fe2000f8e00ff */
[----:B------:R-:W-:Y:S04]  /*5910*/  @!UP1 UIADD3 UR9, UPT, UPT, UR15, 0x128, URZ ;  /* 0x000001280f099890 */ /* 0x000fe8000fffe0ff */
[----:B------:R-:W-:Y:S01]  /*5920*/  @!P4 R2UR UR18, R10 ;  /* 0x000000000a12c2ca */ /* 0x000fe200000e0000 */
[----:B------:R-:W-:Y:S01]  /*5930*/  IMAD.U32 R11, RZ, RZ, UR8 ;  /* 0x00000008ff0b7e24 */ /* 0x000fe2000f8e00ff */
[----:B------:R-:W-:Y:S01]  /*5940*/  @!UP1 UIADD3 UR8, UPT, UPT, UR15, 0x3200, URZ ;  /* 0x000032000f089890 */ /* 0x000fe2000fffe0ff */
[----:B------:R-:W-:Y:S03]  /*5950*/  VOTEU.ALL UP1, P4 ;  /* 0x0000000000ff7886 */ /* 0x000fe60002020000 */
[----:B------:R-:W-:Y:S11]  /*5960*/  @!P4 R2UR UR19, R11 ;  /* 0x000000000b13c2ca */ /* 0x000ff600000e0000 */
[----:B------:R-:W-:Y:S02]  /*5970*/  @!UPT UIADD3 URZ, UPT, UPT, URZ, URZ, URZ ;  /* 0x000000fffffff290 */ /* 0x000fe4000fffe0ff */
[----:B------:R3:W-:Y:S01]  /*5980*/  @!UP1 UTMALDG.4D [UR8], [UR18], desc[UR20] ;  /* 0x00001408120095b4 */ /* 0x0007e20008019000 */
[----:B------:R3:W-:Y:S01]  /*5990*/  @!P4 SYNCS.ARRIVE.TRANS64.RED.A0TR RZ, [UR15+0x128], R24 ;  /* 0x00012818ffffc9a7 */ /* 0x0007e2000830040f */
[----:B------:R-:W-:Y:S01]  /*59a0*/  UPLOP3.LUT UP1, UPT, UPT, UPT, UPT, 0x80, 0x8 ;  /* 0x000000000008789c */ /* 0x000fe20003f2f070 */
[----:B------:R-:W-:Y:S01]  /*59b0*/  SYNCS.ARRIVE.TRANS64.RED.A1T0 RZ, [UR23], RZ ;  /* 0x000000ffffff79a7 */ /* 0x000fe20008100417 */
[----:B------:R-:W-:Y:S09]  /*59c0*/  @P0 BRA `(.L_x_91) ;  /* 0xffffffec00c80947 */ /* 0x000ff2000383ffff */
[----:B------:R-:W-:-:S04]  /*59d0*/  SHF.L.U32 R3, R27, 0x1f, RZ ;  /* 0x0000001f1b037819 */ /* 0x000fc800000006ff */
[----:B------:R-:W1:Y:S02]  /*59e0*/  SYNCS.PHASECHK.TRANS64.TRYWAIT P0, [UR15+0x130], R3 ;  /* 0x00013003ff0075a7 */ /* 0x000e64000800110f */
[----:B-1----:R-:W-:Y:S05]  /*59f0*/  @!P0 BRA `(.L_x_92) ;  /* 0x0000004000f48947 */ /* 0x002fea0003800000 */
.L_x_205:
[----:B------:R-:W2:Y:S02]  /*5a00*/  SYNCS.PHASECHK.TRANS64.TRYWAIT P0, [UR15+0x138], R3 ;  /* 0x00013803ff0075a7 */ /* 0x000ea4000800110f */
[----:B--2---:R-:W-:Y:S05]  /*5a10*/  @!P0 BRA `(.L_x_93) ;  /* 0x0000004400048947 */ /* 0x004fea0003800000 */
.L_x_207:
[----:B------:R-:W2:Y:S02]  /*5a20*/  SYNCS.PHASECHK.TRANS64.TRYWAIT P0, [UR15+0x140], R3 ;  /* 0x00014003ff0075a7 */ /* 0x000ea4000800110f */
[----:B--2---:R-:W-:Y:S05]  /*5a30*/  @!P0 BRA `(.L_x_94) ;  /* 0x0000004400148947 */ /* 0x004fea0003800000 */
.L_x_209:
[----:B-1----:R-:W-:-:S07]  /*5a40*/  MOV R0, UR15 ;  /* 0x0000000f00007c02 */ /* 0x002fce0008000f00 */
.L_x_95:
[----:B-1----:R-:W-:-:S04]  /*5a50*/  SHF.L.U32 R3, R27, 0x1f, RZ ;  /* 0x0000001f1b037819 */ /* 0x002fc800000006ff */
[----:B------:R1:W2:Y:S03]  /*5a60*/  SYNCS.PHASECHK.TRANS64.TRYWAIT P0, [R0+URZ+0x148], R3 ;  /* 0x00014803000075a7 */ /* 0x0002a600080011ff */
[----:B--2---:R-:W-:Y:S05]  /*5a70*/  @!P0 NANOSLEEP.SYNCS 0x989680 ;  /* 0x009896800000895d */ /* 0x004fea0003900000 */
[----:B------:R-:W2:Y:S02]  /*5a80*/  @!P0 SYNCS.PHASECHK.TRANS64 P0, [R0+URZ+0x148], R3 ;  /* 0x00014803000085a7 */ /* 0x000ea400080010ff */
[----:B--23--:R-:W-:Y:S05]  /*5a90*/  @P0 EXIT ;  /* 0x000000000000094d */ /* 0x00cfea0003800000 */
[----:B------:R-:W-:Y:S05]  /*5aa0*/  BRA `(.L_x_95) ;  /* 0xfffffffc00e87947 */ /* 0x000fea000383ffff */
.L_x_80:
[----:B------:R-:W-:-:S06]  /*5ab0*/  UISETP.GE.AND UP1, UPT, UR4, 0x4, UPT ;  /* 0x000000040400788c */ /* 0x000fcc000bf26270 */
[----:B------:R-:W-:-:S13]  /*5ac0*/  PLOP3.LUT P0, PT, PT, PT, UP1, 0x80, 0x8 ;  /* 0x000000000008781c */ /* 0x000fda0003f0f018 */
[----:B-1----:R-:W-:Y:S05]  /*5ad0*/  @!P0 EXIT ;  /* 0x000000000000894d */ /* 0x002fea0003800000 */
[----:B------:R-:W-:Y:S01]  /*5ae0*/  BAR.SYNC.DEFER_BLOCKING 0x6, 0xa0 ;  /* 0x0182800000007b1d */ /* 0x000fe20000010000 */
[C---:B------:R-:W-:Y:S01]  /*5af0*/  IMAD.SHL.U32 R9, R73.reuse, 0x20, RZ ;  /* 0x0000002049097824 */ /* 0x040fe200078e00ff */
[----:B------:R-:W-:Y:S01]  /*5b00*/  SHF.R.S32.HI R76, RZ, 0x1f, R3 ;  /* 0x0000001fff4c7819 */ /* 0x000fe20000011403 */
[C---:B------:R-:W-:Y:S01]  /*5b10*/  IMAD.SHL.U32 R72, R73.reuse, 0x10, RZ ;  /* 0x0000001049487824 */ /* 0x040fe200078e00ff */
[C---:B------:R-:W-:Y:S01]  /*5b20*/  LOP3.LUT P0, RZ, R73.reuse, 0x4, RZ, 0xc0, !PT ;  /* 0x0000000449ff7812 */ /* 0x040fe2000780c0ff */
[----:B------:R-:W-:Y:S01]  /*5b30*/  IMAD.SHL.U32 R5, R73, 0x4, RZ ;  /* 0x0000000449057824 */ /* 0x000fe200078e00ff */
[----:B------:R-:W-:Y:S02]  /*5b40*/  UMOV UR50, 0x400 ;  /* 0x0000040000327882 */ /* 0x000fe40000000000 */
[----:B------:R-:W1:Y:S01]  /*5b50*/  LDC R67, c[0x0][0x370] ;  /* 0x0000dc00ff437b82 */ /* 0x000e620000000800 */
[----:B------:R-:W-:Y:S01]  /*5b60*/  ULEA UR50, UR48, UR50, 0x18 ;  /* 0x0000003230327291 */ /* 0x000fe2000f8ec0ff */
[----:B------:R-:W-:Y:S01]  /*5b70*/  LOP3.LUT R0, R9, 0xc0, RZ, 0xc0, !PT ;  /* 0x000000c009007812 */ /* 0x000fe200078ec0ff */
[----:B------:R-:W-:Y:S01]  /*5b80*/  IMAD.U32 R32, R73, 0x10000, RZ ;  /* 0x0001000049207824 */ /* 0x000fe200078e00ff */
[----:B------:R-:W-:Y:S01]  /*5b90*/  LOP3.LUT R72, R72, 0x600, RZ, 0xc0, !PT ;  /* 0x0000060048487812 */ /* 0x000fe200078ec0ff */
[----:B------:R-:W-:Y:S01]  /*5ba0*/  UIADD3 UR4, UPT, UPT, UR50, 0x200, URZ ;  /* 0x0000020032047890 */ /* 0x000fe2000fffe0ff */
[----:B------:R-:W-:Y:S01]  /*5bb0*/  LOP3.LUT R5, R0, 0x18, R5, 0xf8, !PT ;  /* 0x0000001800057812 */ /* 0x000fe200078ef805 */
[----:B------:R-:W-:Y:S01]  /*5bc0*/  IMAD.MOV.U32 R77, RZ, RZ, 0x20 ;  /* 0x00000020ff4d7424 */ /* 0x000fe200078e00ff */
[----:B------:R-:W2:Y:S01]  /*5bd0*/  LDC R28, c[0x0][0xb0c] ;  /* 0x0002c300ff1c7b82 */ /* 0x000ea20000000800 */
[----:B------:R-:W-:Y:S01]  /*5be0*/  SHF.R.U32.HI R0, RZ, 0x1, R73 ;  /* 0x00000001ff007819 */ /* 0x000fe20000011649 */
[----:B------:R-:W-:Y:S01]  /*5bf0*/  IMAD.MOV.U32 R71, RZ, RZ, 0x1 ;  /* 0x00000001ff477424 */ /* 0x000fe200078e00ff */
[--C-:B------:R-:W-:Y:S01]  /*5c00*/  LOP3.LUT R72, R72, 0x20, R9.reuse, 0xf8, !PT ;  /* 0x0000002048487812 */ /* 0x100fe200078ef809 */
[----:B------:R-:W-:Y:S01]  /*5c10*/  IMAD.MOV.U32 R30, RZ, RZ, RZ ;  /* 0x000000ffff1e7224 */ /* 0x000fe200078e00ff */
[----:B------:R-:W-:Y:S01]  /*5c20*/  LOP3.LUT R5, R5, 0x8, R0, 0x78, !PT ;  /* 0x0000000805057812 */ /* 0x000fe200078e7800 */
[----:B------:R-:W-:Y:S01]  /*5c30*/  IMAD.MOV.U32 R70, RZ, RZ, RZ ;  /* 0x000000ffff467224 */ /* 0x000fe200078e00ff */
[----:B------:R-:W-:Y:S01]  /*5c40*/  LOP3.LUT R72, R72, 0x100, R9, 0xf8, !PT ;  /* 0x0000010048487812 */ /* 0x000fe200078ef809 */
[----:B------:R-:W3:Y:S01]  /*5c50*/  LDC R66, c[0x0][0xb20] ;  /* 0x0002c800ff427b82 */ /* 0x000ee20000000800 */
[----:B------:R-:W4:Y:S01]  /*5c60*/  LDS R6, [UR50+0x1b0] ;  /* 0x0001b032ff067984 */ /* 0x000f220008000800 */
[----:B------:R-:W-:Y:S01]  /*5c70*/  LEA.HI R76, R76, R3, RZ, 0x7 ;  /* 0x000000034c4c7211 */ /* 0x000fe200078f38ff */
[----:B------:R-:W-:Y:S01]  /*5c80*/  IMAD.MOV.U32 R69, RZ, RZ, RZ ;  /* 0x000000ffff457224 */ /* 0x000fe200078e00ff */
[----:B------:R-:W-:Y:S01]  /*5c90*/  LOP3.LUT R72, R72, R5, RZ, 0xfc, !PT ;  /* 0x0000000548487212 */ /* 0x000fe200078efcff */
[----:B------:R-:W-:Y:S01]  /*5ca0*/  IMAD.U32 R75, RZ, RZ, UR4 ;  /* 0x00000004ff4b7e24 */ /* 0x000fe2000f8e00ff */
[----:B------:R-:W-:Y:S01]  /*5cb0*/  LOP3.LUT R73, R73, 0x60, RZ, 0xc0, !PT ;  /* 0x0000006049497812 */ /* 0x000fe200078ec0ff */
[----:B------:R-:W1:Y:S01]  /*5cc0*/  LDCU.64 UR56, c[0x0][0x348] ;  /* 0x00006900ff3877ac */ /* 0x000e620008000a00 */
[----:B------:R-:W1:Y:S01]  /*5cd0*/  LDC R27, c[0x0][0xb30] ;  /* 0x0002cc00ff1b7b82 */ /* 0x000e620000000800 */
[----:B------:R-:W-:-:S02]  /*5ce0*/  LOP3.LUT R32, R32, 0x600000, RZ, 0xc0, !PT ;  /* 0x0060000020207812 */ /* 0x000fc400078ec0ff */
[----:B------:R-:W-:Y:S01]  /*5cf0*/  SEL R77, R77, 0xffffffe0, !P0 ;  /* 0xffffffe04d4d7807 */ /* 0x000fe20004000000 */
[----:B------:R-:W1:Y:S01]  /*5d00*/  LDCU.64 UR36, c[0x0][0x888] ;  /* 0x00011100ff2477ac */ /* 0x000e620008000a00 */
[----:B------:R-:W-:-:S03]  /*5d10*/  SHF.R.S32.HI R76, RZ, 0x7, R76 ;  /* 0x00000007ff4c7819 */ /* 0x000fc6000001144c */
[----:B------:R-:W1:Y:S01]  /*5d20*/  LDC R65, c[0x0][0x388] ;  /* 0x0000e200ff417b82 */ /* 0x000e620000000800 */
[----:B------:R-:W1:Y:S01]  /*5d30*/  LDCU.64 UR38, c[0x0][0x890] ;  /* 0x00011200ff2677ac */ /* 0x000e620008000a00 */
[----:B------:R-:W-:Y:S01]  /*5d40*/  UMOV UR53, URZ ;  /* 0x000000ff00357c82 */ /* 0x000fe20008000000 */
[----:B------:R-:W-:-:S05]  /*5d50*/  UMOV UR54, URZ ;  /* 0x000000ff00367c82 */ /* 0x000fca0008000000 */
[----:B------:R-:W1:Y:S08]  /*5d60*/  LDC.64 R56, c[0x0][0xb10] ;  /* 0x0002c400ff387b82 */ /* 0x000e700000000a00 */
[----:B------:R-:W1:Y:S08]  /*5d70*/  LDC.64 R24, c[0x0][0xb18] ;  /* 0x0002c600ff187b82 */ /* 0x000e700000000a00 */
[----:B------:R-:W1:Y:S01]  /*5d80*/  LDC.64 R22, c[0x0][0xb28] ;  /* 0x0002ca00ff167b82 */ /* 0x000e620000000a00 */
[C---:B----4-:R-:W-:Y:S01]  /*5d90*/  VIADD R7, R6.reuse, 0x80 ;  /* 0x0000008006077836 */ /* 0x050fe20000000000 */
[----:B------:R-:W-:-:S04]  /*5da0*/  LOP3.LUT R6, R6, 0xffff, RZ, 0xc0, !PT ;  /* 0x0000ffff06067812 */ /* 0x000fc800078ec0ff */
[----:B------:R-:W-:Y:S02]  /*5db0*/  LOP3.LUT R7, R7, 0xffff, RZ, 0xc0, !PT ;  /* 0x0000ffff07077812 */ /* 0x000fe400078ec0ff */
[----:B------:R-:W4:Y:S03]  /*5dc0*/  LDC.64 R54, c[0x0][0x8b0] ;  /* 0x00022c00ff367b82 */ /* 0x000f260000000a00 */
[----:B------:R1:W-:Y:S05]  /*5dd0*/  STL.64 [R1], R6 ;  /* 0x0000000601007387 */ /* 0x0003ea0000100a00 */
[----:B------:R-:W1:Y:S08]  /*5de0*/  LDC.64 R52, c[0x0][0x8a8] ;  /* 0x00022a00ff347b82 */ /* 0x000e700000000a00 */
[----:B--23--:R-:W1:Y:S02]  /*5df0*/  LDC R68, c[0x0][0x374] ;  /* 0x0000dd00ff447b82 */ /* 0x00ce640000000800 */
.L_x_139:
[----:B------:R-:W-:Y:S04]  /*5e00*/  SHF.L.U32 R3, R69, 0x1f, RZ ;  /* 0x0000001f45037819 */ /* 0x000fe800000006ff */
[----:B------:R-:W2:Y:S02]  /*5e10*/  SYNCS.PHASECHK.TRANS64.TRYWAIT P0, [UR50+0x160], R3 ;  /* 0x00016003ff0075a7 */ /* 0x000ea40008001132 */
[----:B-12---:R-:W-:Y:S05]  /*5e20*/  @!P0 BRA `(.L_x_96) ;  /* 0x0000004000308947 */ /* 0x006fea0003800000 */
.L_x_211:
[----:B------:R-:W3:Y:S01]  /*5e30*/  LDS.128 R60, [UR50+0x1a0] ;  /* 0x0001a032ff3c7984 */ /* 0x000ee20008000c00 */
[----:B------:R-:W-:Y:S01]  /*5e40*/  UIADD3 UR4, UPT, UPT, UR50, 0x168, URZ ;  /* 0x0000016832047890 */ /* 0x000fe2000fffe0ff */
[----:B--2---:R-:W-:Y:S01]  /*5e50*/  IMAD R0, R30, 0x4, R1 ;  /* 0x000000041e007824 */ /* 0x004fe200078e0201 */
[-C--:B------:R-:W-:Y:S02]  /*5e60*/  IABS R9, R76.reuse ;  /* 0x0000004c00097213 */ /* 0x080fe40000000000 */
[----:B------:R-:W-:Y:S01]  /*5e70*/  UPRMT UR4, URZ, 0x654, UR4 ;  /* 0x00000654ff047896 */ /* 0x000fe20008000004 */
[----:B------:R-:W-:Y:S01]  /*5e80*/  IABS R3, R76 ;  /* 0x0000004c00037213 */ /* 0x000fe20000000000 */
[----:B------:R-:W2:Y:S01]  /*5e90*/  I2F.RP R8, R9 ;  /* 0x0000000900087306 */ /* 0x000ea20000209400 */
[----:B------:R-:W-:Y:S01]  /*5ea0*/  @!PT LDS RZ, [RZ] ;  /* 0x00000000fffff984 */ /* 0x000fe20000000800 */
[----:B------:R-:W-:Y:S01]  /*5eb0*/  @!PT LDS RZ, [RZ] ;  /* 0x00000000fffff984 */ /* 0x000fe20000000800 */
[----:B------:R-:W-:Y:S01]  /*5ec0*/  @!PT LDS RZ, [RZ] ;  /* 0x00000000fffff984 */ /* 0x000fe20000000800 */
[----:B------:R-:W-:Y:S01]  /*5ed0*/  @!PT LDS RZ, [RZ] ;  /* 0x00000000fffff984 */ /* 0x000fe20000000800 */
[----:B------:R1:W-:Y:S06]  /*5ee0*/  MEMBAR.ALL.CTA ;  /* 0x0000000000007992 */ /* 0x0003ec0000008000 */
[----:B-1----:R-:W1:Y:S01]  /*5ef0*/  FENCE.VIEW.ASYNC.S ;  /* 0x00000000000073c6 */ /* 0x002e620000000000 */
[----:B------:R-:W-:Y:S01]  /*5f00*/  IADD3 R3, PT, PT, RZ, -R3, RZ ;  /* 0x80000003ff037210 */ /* 0x000fe20007ffe0ff */
[----:B-1----:R-:W-:Y:S06]  /*5f10*/  SYNCS.ARRIVE.TRANS64.RED.A1T0 RZ, [UR4], RZ ;  /* 0x000000ffffff79a7 */ /* 0x002fec0008100404 */
[----:B------:R1:W5:Y:S01]  /*5f20*/  LDL R17, [R0] ;  /* 0x0000000000117983 */ /* 0x0003620000100800 */
[----:B---3--:R-:W-:Y:S01]  /*5f30*/  LOP3.LUT P3, RZ, R62, 0x1, RZ, 0xc0, !PT ;  /* 0x000000013eff7812 */ /* 0x008fe2000786c0ff */
[----:B--2---:R-:W2:Y:S11]  /*5f40*/  MUFU.RCP R2, R8 ;  /* 0x0000000800027308 */ /* 0x004eb60000001000 */
[----:B------:R-:W-:Y:S01]  /*5f50*/  @!UPT UIADD3 URZ, UPT, UPT, URZ, URZ, URZ ;  /* 0x000000fffffff290 */ /* 0x000fe2000fffe0ff */
[----:B------:R-:W-:Y:S02]  /*5f60*/  @P3 MOV R31, R60 ;  /* 0x0000003c001f3202 */ /* 0x000fe40000000f00 */
[----:B------:R-:W-:Y:S01]  /*5f70*/  @P3 LOP3.LUT R29, R61, 0xffff, RZ, 0xc0, !PT ;  /* 0x0000ffff3d1d3812 */ /* 0x000fe200078ec0ff */
[----:B--2---:R-:W-:Y:S01]  /*5f80*/  VIADD R6, R2, 0xffffffe ;  /* 0x0ffffffe02067836 */ /* 0x004fe20000000000 */
[----:B------:R-:W-:Y:S03]  /*5f90*/  IABS R2, R65 ;  /* 0x0000004100027213 */ /* 0x000fe60000000000 */
[----:B------:R-:W2:Y:S02]  /*5fa0*/  F2I.FTZ.U32.TRUNC.NTZ R7, R6 ;  /* 0x0000000600077305 */ /* 0x000ea4000021f000 */
[--C-:B--2---:R-:W-:Y:S02]  /*5fb0*/  IMAD.MOV R4, RZ, RZ, -R7.reuse ;  /* 0x000000ffff047224 */ /* 0x104fe400078e0a07 */
[----:B------:R-:W-:Y:S02]  /*5fc0*/  IMAD.MOV.U32 R6, RZ, RZ, RZ ;  /* 0x000000ffff067224 */ /* 0x000fe400078e00ff */
[----:B------:R-:W-:Y:S01]  /*5fd0*/  IMAD R5, R4, R9, RZ ;  /* 0x0000000904057224 */ /* 0x000fe200078e02ff */
[----:B------:R-:W-:Y:S03]  /*5fe0*/  IABS R4, R19 ;  /* 0x0000001300047213 */ /* 0x000fe60000000000 */
[----:B------:R-:W-:Y:S02]  /*5ff0*/  IMAD.HI.U32 R7, R7, R5, R6 ;  /* 0x0000000507077227 */ /* 0x000fe400078e0006 */
[----:B------:R-:W2:Y:S04]  /*6000*/  I2F.RP R5, R2 ;  /* 0x0000000200057306 */ /* 0x000ea80000209400 */
[----:B------:R-:W-:Y:S04]  /*6010*/  IMAD.HI.U32 R10, R7, R4, RZ ;  /* 0x00000004070a7227 */ /* 0x000fe800078e00ff */
[----:B------:R-:W-:Y:S01]  /*6020*/  IMAD R4, R10, R3, R4 ;  /* 0x000000030a047224 */ /* 0x000fe200078e0204 */
[----:B------:R-:W-:Y:S04]  /*6030*/  LOP3.LUT R3, R19, R76, RZ, 0x3c, !PT ;  /* 0x0000004c13037212 */ /* 0x000fe800078e3cff */
[----:B------:R-:W-:Y:S01]  /*6040*/  ISETP.GT.U32.AND P0, PT, R9, R4, PT ;  /* 0x000000040900720c */ /* 0x000fe20003f04070 */
[----:B--2---:R-:W2:Y:S01]  /*6050*/  MUFU.RCP R5, R5 ;  /* 0x0000000500057308 */ /* 0x004ea20000001000 */
[----:B------:R-:W-:Y:S11]  /*6060*/  ISETP.GE.AND P1, PT, R3, RZ, PT ;  /* 0x000000ff0300720c */ /* 0x000ff60003f26270 */
[----:B------:R-:W-:Y:S02]  /*6070*/  @!P0 IMAD.IADD R4, R4, 0x1, -R9 ;  /* 0x0000000104048824 */ /* 0x000fe400078e0a09 */
[----:B------:R-:W-:Y:S01]  /*6080*/  @!P0 VIADD R10, R10, 0x1 ;  /* 0x000000010a0a8836 */ /* 0x000fe20000000000 */
[----:B------:R-:W-:Y:S02]  /*6090*/  ISETP.NE.AND P0, PT, R76, RZ, PT ;  /* 0x000000ff4c00720c */ /* 0x000fe40003f05270 */
[----:B------:R-:W-:Y:S01]  /*60a0*/  ISETP.GE.U32.AND P2, PT, R4, R9, PT ;  /* 0x000000090400720c */ /* 0x000fe20003f46070 */
[----:B--2---:R-:W-:Y:S04]  /*60b0*/  VIADD R6, R5, 0xffffffe ;  /* 0x0ffffffe05067836 */ /* 0x004fe80000000000 */
[----:B------:R-:W2:Y:S08]  /*60c0*/  F2I.FTZ.U32.TRUNC.NTZ R7, R6 ;  /* 0x0000000600077305 */ /* 0x000eb0000021f000 */
[----:B------:R-:W-:Y:S05]  /*60d0*/  @P2 IADD3 R10, PT, PT, R10, 0x1, RZ ;  /* 0x000000010a0a2810 */ /* 0x000fea0007ffe0ff */
[----:B------:R-:W-:Y:S01]  /*60e0*/  @!P1 IMAD.MOV R10, RZ, RZ, -R10 ;  /* 0x000000ffff0a9224 */ /* 0x000fe200078e0a0a */
[----:B------:R-:W-:Y:S01]  /*60f0*/  @!P0 LOP3.LUT R10, RZ, R76, RZ, 0x33, !PT ;  /* 0x0000004cff0a8212 */ /* 0x000fe200078e33ff */
[--C-:B--2---:R-:W-:Y:S01]  /*6100*/  IMAD.MOV R3, RZ, RZ, -R7.reuse ;  /* 0x000000ffff037224 */ /* 0x104fe200078e0a07 */
[----:B------:R-:W-:Y:S01]  /*6110*/  ISETP.GE.AND P0, PT, R26, 0x1, PT ;  /* 0x000000011a00780c */ /* 0x000fe20003f06270 */
[----:B------:R-:W-:Y:S01]  /*6120*/  IMAD.MOV.U32 R6, RZ, RZ, RZ ;  /* 0x000000ffff067224 */ /* 0x000fe200078e00ff */
[----:B------:R-:W-:Y:S01]  /*6130*/  LOP3.LUT R11, R10, R65, RZ, 0x3c, !PT ;  /* 0x000000410a0b7212 */ /* 0x000fe200078e3cff */
[----:B------:R-:W-:Y:S01]  /*6140*/  IMAD R4, R3, R2, RZ ;  /* 0x0000000203047224 */ /* 0x000fe200078e02ff */
[----:B------:R-:W-:Y:S03]  /*6150*/  IABS R3, R10 ;  /* 0x0000000a00037213 */ /* 0x000fe60000000000 */
[----:B------:R-:W-:Y:S06]  /*6160*/  IMAD.HI.U32 R7, R7, R4, R6 ;  /* 0x0000000407077227 */ /* 0x000fec00078e0006 */
[----:B------:R-:W-:Y:S05]  /*6170*/  IMAD.HI.U32 R12, R7, R3, RZ ;  /* 0x00000003070c7227 */ /* 0x000fea00078e00ff */
[----:B------:R-:W-:Y:S05]  /*6180*/  IADD3 R4, PT, PT, -R12, RZ, RZ ;  /* 0x000000ff0c047210 */ /* 0x000fea0007ffe1ff */
[C---:B------:R-:W-:Y:S05]  /*6190*/  IMAD R3, R2.reuse, R4, R3 ;  /* 0x0000000402037224 */ /* 0x040fea00078e0203 */
[----:B------:R-:W-:Y:S11]  /*61a0*/  ISETP.GT.U32.AND P4, PT, R2, R3, PT ;  /* 0x000000030200720c */ /* 0x000ff60003f84070 */
[----:B------:R-:W-:Y:S02]  /*61b0*/  @!UPT UIADD3 URZ, UPT, UPT, URZ, URZ, URZ ;  /* 0x000000fffffff290 */ /* 0x000fe4000fffe0ff */
[----:B------:R-:W-:Y:S05]  /*61c0*/  @!P4 IMAD.IADD R3, R3, 0x1, -R2 ;  /* 0x000000010303c824 */ /* 0x000fea00078e0a02 */
[----:B------:R-:W-:Y:S01]  /*61d0*/  ISETP.GE.U32.AND P2, PT, R3, R2, PT ;  /* 0x000000020300720c */ /* 0x000fe20003f46070 */
[----:B------:R-:W-:Y:S01]  /*61e0*/  @!UPT UIADD3 URZ, UPT, UPT, URZ, URZ, URZ ;  /* 0x000000fffffff290 */ /* 0x000fe2000fffe0ff */
[----:B-1----:R-:W-:Y:S11]  /*61f0*/  @!P0 BRA `(.L_x_97) ;  /* 0x0000000000a48947 */ /* 0x002ff60003800000 */
[----:B------:R-:W-:Y:S01]  /*6200*/  IMAD.HI.U32 R13, R68, R25, RZ ;  /* 0x00000019440d7227 */ /* 0x000fe200078e00ff */
        /* <DEDUP_REMOVED lines=8> */
[----:B------:R-:W-:Y:S01]  /*6290*/  IMAD.HI.U32 R13, R29, R25, RZ ;  /* 0x000000191d0d7227 */ /* 0x000fe200078e00ff */
[----:B------:R-:W-:Y:S02]  /*62a0*/  SEL R7, R67, R14, !P5 ;  /* 0x0000000e43077207 */ /* 0x000fe40006800000 */
[----:B------:R-:W-:Y:S01]  /*62b0*/  SHF.R.U32.HI R18, RZ, R57, R18 ;  /* 0x00000039ff127219 */ /* 0x000fe20000011612 */
[-C--:B------:R-:W-:Y:S04]  /*62c0*/  IMAD.HI.U32 R14, R3, R22.reuse, RZ ;  /* 0x00000016030e7227 */ /* 0x080fe800078e00ff */
[----:B------:R-:W-:Y:S01]  /*62d0*/  IMAD.HI.U32 R16, R7, R22, RZ ;  /* 0x0000001607107227 */ /* 0x000fe200078e00ff */
[-C--:B------:R-:W-:Y:S02]  /*62e0*/  @P1 SHF.R.U32.HI R3, RZ, R23.reuse, R14 ;  /* 0x00000017ff031219 */ /* 0x080fe4000001160e */
[----:B------:R-:W-:Y:S02]  /*62f0*/  SHF.R.U32.HI R14, RZ, R66, R13 ;  /* 0x00000042ff0e7219 */ /* 0x000fe4000001160d */
[----:B------:R-:W-:Y:S01]  /*6300*/  @P1 SHF.R.U32.HI R7, RZ, R23, R16 ;  /* 0x00000017ff071219 */ /* 0x000fe20000011610 */
[C---:B------:R-:W-:Y:S01]  /*6310*/  IMAD R2, R26.reuse, R3, RZ ;  /* 0x000000031a027224 */ /* 0x040fe200078e02ff */
[----:B------:R-:W-:Y:S02]  /*6320*/  SEL R5, R29, R14, !P0 ;  /* 0x0000000e1d057207 */ /* 0x000fe40004000000 */
[----:B------:R-:W-:Y:S01]  /*6330*/  SEL R3, R31, R18, !P5 ;  /* 0x000000121f037207 */ /* 0x000fe20006800000 */
[----:B------:R-:W-:Y:S01]  /*6340*/  IMAD R4, R26, R7, RZ ;  /* 0x000000071a047224 */ /* 0x000fe200078e02ff */
[C---:B------:R-:W-:Y:S01]  /*6350*/  ISETP.GE.AND P0, PT, R5.reuse, R2, PT ;  /* 0x000000020500720c */ /* 0x040fe20003f06270 */
[----:B------:R-:W-:Y:S03]  /*6360*/  IMAD.HI.U32 R6, R5, R22, RZ ;  /* 0x0000001605067227 */ /* 0x000fe600078e00ff */
[----:B------:R-:W-:Y:S01]  /*6370*/  ISETP.GE.OR P0, PT, R3, R4, P0 ;  /* 0x000000040300720c */ /* 0x000fe20000706670 */
[----:B------:R-:W-:Y:S01]  /*6380*/  IMAD.MOV R4, RZ, RZ, -R3 ;  /* 0x000000ffff047224 */ /* 0x000fe200078e0a03 */
[-C--:B------:R-:W-:Y:S03]  /*6390*/  SHF.R.U32.HI R6, RZ, R23.reuse, R6 ;  /* 0x00000017ff067219 */ /* 0x080fe60000011606 */
[----:B------:R-:W-:Y:S01]  /*63a0*/  IMAD R31, R28, R4, R31 ;  /* 0x000000041c1f7224 */ /* 0x000fe200078e021f */
[----:B------:R-:W-:Y:S05]  /*63b0*/  SEL R9, R5, R6, !P1 ;  /* 0x0000000605097207 */ /* 0x000fea0004800000 */
[----:B------:R-:W-:Y:S02]  /*63c0*/  IMAD.MOV R6, RZ, RZ, -R9 ;  /* 0x000000ffff067224 */ /* 0x000fe400078e0a09 */
[C---:B------:R-:W-:Y:S04]  /*63d0*/  @!P0 IMAD.HI.U32 R2, R3.reuse, R22, RZ ;  /* 0x0000001603028227 */ /* 0x040fe800078e00ff */
[----:B------:R-:W-:Y:S01]  /*63e0*/  IMAD R6, R26, R6, R5 ;  /* 0x000000061a067224 */ /* 0x000fe200078e0205 */
[----:B------:R-:W-:Y:S04]  /*63f0*/  @!P0 SHF.R.U32.HI R2, RZ, R23, R2 ;  /* 0x00000017ff028219 */ /* 0x000fe80000011602 */
[----:B------:R-:W-:Y:S02]  /*6400*/  @!P0 SEL R0, R3, R2, !P1 ;  /* 0x0000000203008207 */ /* 0x000fe40004800000 */
[----:B------:R-:W-:Y:S02]  /*6410*/  IADD3 R2, PT, PT, -R5, RZ, RZ ;  /* 0x000000ff05027210 */ /* 0x000fe40007ffe1ff */
[----:B------:R-:W-:Y:S01]  /*6420*/  @!P0 IADD3 R8, PT, PT, R9, -R0, RZ ;  /* 0x8000000009088210 */ /* 0x000fe20007ffe0ff */
[----:B------:R-:W-:Y:S02]  /*6430*/  @!P0 IMAD R0, R7, R6, R0 ;  /* 0x0000000607008224 */ /* 0x000fe400078e0200 */
[----:B------:R-:W-:Y:S02]  /*6440*/  IMAD R29, R24, R2, R29 ;  /* 0x00000002181d7224 */ /* 0x000fe400078e021d */
[----:B------:R-:W-:Y:S02]  /*6450*/  @!P0 IMAD R5, R8, R26, R3 ;  /* 0x0000001a08058224 */ /* 0x000fe400078e0203 */
[----:B------:R-:W-:Y:S04]  /*6460*/  @!P0 IMAD.MOV.U32 R3, RZ, RZ, R0 ;  /* 0x000000ffff038224 */ /* 0x000fe800078e0000 */
[----:B------:R-:W-:Y:S02]  /*6470*/  IMAD R31, R3, R28, R31 ;  /* 0x0000001c031f7224 */ /* 0x000fe400078e021f */
[----:B------:R-:W-:Y:S07]  /*6480*/  IMAD R29, R5, R24, R29 ;  /* 0x00000018051d7224 */ /* 0x000fee00078e021d */
.L_x_97:
[----:B------:R-:W-:Y:S01]  /*6490*/  ISETP.NE.AND P0, PT, R27, 0x1, PT ;  /* 0x000000011b00780c */ /* 0x000fe20003f05270 */
[----:B------:R-:W1:Y:S01]  /*64a0*/  LDC.64 R4, c[0x0][0xb18] ;  /* 0x0002c600ff047b82 */ /* 0x000e620000000a00 */
[----:B------:R-:W-:Y:S01]  /*64b0*/  R2UR UR4, R11 ;  /* 0x000000000b0472ca */ /* 0x000fe200000e0000 */
[----:B------:R-:W-:Y:S01]  /*64c0*/  @!P4 VIADD R12, R12, 0x1 ;  /* 0x000000010c0cc836 */ /* 0x000fe20000000000 */
[----:B------:R-:W-:Y:S01]  /*64d0*/  ISETP.NE.AND P1, PT, R65, RZ, PT ;  /* 0x000000ff4100720c */ /* 0x000fe20003f25270 */
[----:B------:R-:W-:Y:S01]  /*64e0*/  IMAD.MOV R8, RZ, RZ, -R10 ;  /* 0x000000ffff087224 */ /* 0x000fe200078e0a0a */
[----:B------:R-:W-:Y:S01]  /*64f0*/  R2UR UR42, R21 ;  /* 0x00000000152a72ca */ /* 0x000fe200000e0000 */
[----:B------:R-:W-:Y:S01]  /*6500*/  @P2 VIADD R12, R12, 0x1 ;  /* 0x000000010c0c2836 */ /* 0x000fe20000000000 */
[----:B------:R-:W-:Y:S01]  /*6510*/  R2UR UR43, R10 ;  /* 0x000000000a2b72ca */ /* 0x000fe200000e0000 */
[----:B------:R-:W2:Y:S01]  /*6520*/  LDC.64 R6, c[0x0][0xb10] ;  /* 0x0002c400ff067b82 */ /* 0x000ea20000000a00 */
[----:B------:R-:W-:Y:S01]  /*6530*/  R2UR UR5, R65 ;  /* 0x00000000410572ca */ /* 0x000fe200000e0000 */
[----:B------:R-:W-:Y:S01]  /*6540*/  IMAD R19, R76, R8, R19 ;  /* 0x000000084c137224 */ /* 0x000fe200078e0213 */
[----:B------:R-:W-:Y:S01]  /*6550*/  R2UR UR44, R12 ;  /* 0x000000000c2c72ca */ /* 0x000fe200000e0000 */
[----:B------:R-:W-:Y:S04]  /*6560*/  BSSY.RECONVERGENT B6, `(.L_x_98) ;  /* 0x000003d000067945 */ /* 0x000fe80003800200 */
[----:B------:R-:W3:Y:S01]  /*6570*/  @!P0 LDC R0, c[0x0][0xb20] ;  /* 0x0002c800ff008b82 */ /* 0x000ee20000000800 */
[----:B------:R-:W-:Y:S01]  /*6580*/  R2UR UR51, R19 ;  /* 0x00000000133372ca */ /* 0x000fe200000e0000 */
[----:B------:R-:W-:Y:S01]  /*6590*/  UISETP.GE.AND UP1, UPT, UR4, URZ, UPT ;  /* 0x000000ff0400728c */ /* 0x000fe2000bf26270 */
[----:B------:R-:W-:Y:S05]  /*65a0*/  R2UR UR4, R65 ;  /* 0x00000000410472ca */ /* 0x000fea00000e0000 */
[----:B------:R-:W4:Y:S01]  /*65b0*/  @!P0 LDC R2, c[0x0][0xb0c] ;  /* 0x0002c300ff028b82 */ /* 0x000f220000000800 */
[----:B------:R-:W-:Y:S01]  /*65c0*/  VOTEU.ALL UP0, P1 ;  /* 0x0000000000ff7886 */ /* 0x000fe20000800000 */
[----:B------:R-:W-:Y:S01]  /*65d0*/  USHF.L.U32 UR42, UR42, 0x6, URZ ;  /* 0x000000062a2a7899 */ /* 0x000fe200080006ff */
[----:B-1----:R-:W-:Y:S01]  /*65e0*/  @!P0 ISETP.NE.AND P1, PT, R4, 0x1, PT ;  /* 0x000000010400880c */ /* 0x002fe20003f25270 */
[----:B------:R-:W-:Y:S01]  /*65f0*/  @!P0 IMAD.HI.U32 R3, R29, R5, RZ ;  /* 0x000000051d038227 */ /* 0x000fe200078e00ff */
[----:B------:R-:W-:Y:S02]  /*6600*/  @!UP1 UIADD3 UR44, UPT, UPT, -UR44, URZ, URZ ;  /* 0x000000ff2c2c9290 */ /* 0x000fe4000fffe1ff */
[----:B------:R-:W-:Y:S02]  /*6610*/  USHF.L.U32 UR51, UR51, 0x7, URZ ;  /* 0x0000000733337899 */ /* 0x000fe400080006ff */
[----:B------:R-:W-:Y:S01]  /*6620*/  @!UP0 ULOP3.LUT UR44, URZ, UR4, URZ, 0x33, !UPT ;  /* 0x00000004ff2c8292 */ /* 0x000fe2000f8e33ff */
[----:B--2---:R-:W-:Y:S05]  /*6630*/  @!P0 IMAD.HI.U32 R6, R31, R6, RZ ;  /* 0x000000061f068227 */ /* 0x004fea00078e00ff */
[----:B------:R-:W-:Y:S01]  /*6640*/  @!P0 SHF.R.U32.HI R6, RZ, R7, R6 ;  /* 0x00000007ff068219 */ /* 0x000fe20000011606 */
[----:B------:R-:W-:Y:S01]  /*6650*/  IMAD R8, RZ, RZ, -UR44 ;  /* 0x8000002cff087e24 */ /* 0x000fe2000f8e02ff */
[----:B---3--:R-:W-:Y:S02]  /*6660*/  @!P0 SHF.R.U32.HI R0, RZ, R0, R3 ;  /* 0x00000000ff008219 */ /* 0x008fe40000011603 */
[----:B----4-:R-:W-:Y:S02]  /*6670*/  @!P0 ISETP.NE.AND P2, PT, R2, 0x1, PT ;  /* 0x000000010200880c */ /* 0x010fe40003f45270 */
[----:B------:R-:W-:Y:S02]  /*6680*/  @!P0 SEL R3, R29, R0, !P1 ;  /* 0x000000001d038207 */ /* 0x000fe40004800000 */
[----:B------:R-:W-:Y:S02]  /*6690*/  R2UR UR4, R8 ;  /* 0x00000000080472ca */ /* 0x000fe400000e0000 */
[----:B------:R-:W-:Y:S02]  /*66a0*/  LOP3.LUT P1, RZ, R75, 0x1b0, RZ, 0xc0, !PT ;  /* 0x000001b04bff7812 */ /* 0x000fe4000782c0ff */
[----:B------:R-:W-:Y:S02]  /*66b0*/  @P3 SHF.R.U32.HI R8, RZ, 0x10, R61 ;  /* 0x00000010ff083819 */ /* 0x000fe4000001163d */
[----:B------:R-:W-:Y:S02]  /*66c0*/  @!P0 SEL R6, R31, R6, !P2 ;  /* 0x000000061f068207 */ /* 0x000fe40005000000 */
[----:B------:R-:W-:Y:S03]  /*66d0*/  @P3 R2UR UR52, R8 ;  /* 0x00000000083432ca */ /* 0x000fe600000e0000 */
[----:B------:R-:W-:Y:S02]  /*66e0*/  @!P0 IMAD.IADD R0, R3, 0x1, -R6 ;  /* 0x0000000103008824 */ /* 0x000fe400078e0a06 */
[----:B------:R-:W-:Y:S01]  /*66f0*/  @!P0 IMAD.IADD R3, R6, 0x1, -R3 ;  /* 0x0000000106038824 */ /* 0x000fe200078e0a03 */
[----:B------:R-:W-:Y:S01]  /*6700*/  UIMAD UR43, UR5, UR4, UR43 ;  /* 0x00000004052b72a4 */ /* 0x000fe2000f8e022b */
[----:B------:R-:W-:Y:S02]  /*6710*/  @!P0 IMAD R31, R0, R2, R31 ;  /* 0x00000002001f8224 */ /* 0x000fe400078e021f */
[----:B------:R-:W-:Y:S01]  /*6720*/  @!P0 IMAD R29, R3, R4, R29 ;  /* 0x00000004031d8224 */ /* 0x000fe200078e021d */
[----:B------:R-:W-:Y:S08]  /*6730*/  @!P1 BRA `(.L_x_99) ;  /* 0x00000000007c9947 */ /* 0x000ff00003800000 */
[----:B------:R-:W1:Y:S01]  /*6740*/  LDCU.64 UR8, c[0x4][0x80] ;  /* 0x01001000ff0877ac */ /* 0x000e620008000a00 */
[----:B------:R-:W-:Y:S01]  /*6750*/  MOV R2, 0x0 ;  /* 0x0000000000027802 */ /* 0x000fe20000000f00 */
[----:B------:R-:W-:Y:S02]  /*6760*/  HFMA2 R12, -RZ, RZ, 0, 5.9604644775390625e-08 ;  /* 0x00000001ff0c7431 */ /* 0x000fe400000001ff */
[----:B------:R-:W-:Y:S01]  /*6770*/  IMAD.MOV.U32 R8, RZ, RZ, 0x70 ;  /* 0x00000070ff087424 */ /* 0x000fe200078e00ff */
[----:B------:R2:W3:Y:S01]  /*6780*/  LDC.64 R14, c[0x4][R2] ;  /* 0x01000000020e7b82 */ /* 0x0004e20000000a00 */
[----:B------:R-:W4:Y:S01]  /*6790*/  LDCU.64 UR6, c[0x4][0x88] ;  /* 0x01001100ff0677ac */ /* 0x000f220008000a00 */
[----:B------:R-:W-:Y:S01]  /*67a0*/  IMAD.MOV.U32 R13, RZ, RZ, RZ ;  /* 0x000000ffff0d7224 */ /* 0x000fe200078e00ff */
[----:B------:R-:W2:Y:S01]  /*67b0*/  LDCU.64 UR4, c[0x4][0x8] ;  /* 0x01000100ff0477ac */ /* 0x000ea20008000a00 */
[----:B-1----:R-:W-:Y:S01]  /*67c0*/  MOV R5, UR9 ;  /* 0x0000000900057c02 */ /* 0x002fe20008000f00 */
[----:B------:R-:W-:Y:S01]  /*67d0*/  IMAD.U32 R4, RZ, RZ, UR8 ;  /* 0x00000008ff047e24 */ /* 0x000fe2000f8e00ff */
[----:B----4-:R-:W-:Y:S01]  /*67e0*/  MOV R7, UR7 ;  /* 0x0000000700077c02 */ /* 0x010fe20008000f00 */
[----:B------:R-:W-:Y:S01]  /*67f0*/  IMAD.U32 R6, RZ, RZ, UR6 ;  /* 0x00000006ff067e24 */ /* 0x000fe2000f8e00ff */
[----:B--2---:R-:W-:Y:S01]  /*6800*/  MOV R11, UR5 ;  /* 0x00000005000b7c02 */ /* 0x004fe20008000f00 */
[----:B------:R-:W-:Y:S02]  /*6810*/  IMAD.U32 R10, RZ, RZ, UR4 ;  /* 0x00000004ff0a7e24 */ /* 0x000fe4000f8e00ff */
[----:B------:R-:W-:Y:S07]  /*6820*/  LEPC R20, `(.L_x_100) ;  /* 0x000000001014794e */ /* 0x000fee0000000000 */
[----:B---3-5:R-:W-:Y:S05]  /*6830*/  CALL.ABS.NOINC R14 ;  /* 0x000000000e007343 */ /* 0x028fea0003c00000 */
.L_x_100:
[----:B------:R-:W1:Y:S01]  /*6840*/  LDCU.64 UR8, c[0x4][0x80] ;  /* 0x01001000ff0877ac */ /* 0x000e620008000a00 */
[----:B------:R-:W2:Y:S01]  /*6850*/  LDC.64 R2, c[0x4][R2] ;  /* 0x0100000002027b82 */ /* 0x000ea20000000a00 */
[----:B------:R-:W-:Y:S02]  /*6860*/  HFMA2 R12, -RZ, RZ, 0, 5.9604644775390625e-08 ;  /* 0x00000001ff0c7431 */ /* 0x000fe400000001ff */
[----:B------:R-:W-:Y:S02]  /*6870*/  IMAD.MOV.U32 R8, RZ, RZ, 0x70 ;  /* 0x00000070ff087424 */ /* 0x000fe400078e00ff */
[----:B------:R-:W-:Y:S01]  /*6880*/  IMAD.MOV.U32 R13, RZ, RZ, RZ ;  /* 0x000000ffff0d7224 */ /* 0x000fe200078e00ff */
[----:B------:R-:W3:Y:S01]  /*6890*/  LDCU.64 UR6, c[0x4][0x88] ;  /* 0x01001100ff0677ac */ /* 0x000ee20008000a00 */
[----:B------:R-:W4:Y:S01]  /*68a0*/  LDCU.64 UR4, c[0x4][0x8] ;  /* 0x01000100ff0477ac */ /* 0x000f220008000a00 */
[----:B-1----:R-:W-:Y:S02]  /*68b0*/  MOV R4, UR8 ;  /* 0x0000000800047c02 */ /* 0x002fe40008000f00 */
[----:B------:R-:W-:Y:S02]  /*68c0*/  MOV R5, UR9 ;  /* 0x0000000900057c02 */ /* 0x000fe40008000f00 */
[----:B---3--:R-:W-:Y:S01]  /*68d0*/  MOV R7, UR7 ;  /* 0x0000000700077c02 */ /* 0x008fe20008000f00 */
[----:B------:R-:W-:Y:S01]  /*68e0*/  IMAD.U32 R6, RZ, RZ, UR6 ;  /* 0x00000006ff067e24 */ /* 0x000fe2000f8e00ff */
[----:B----4-:R-:W-:Y:S01]  /*68f0*/  MOV R11, UR5 ;  /* 0x00000005000b7c02 */ /* 0x010fe20008000f00 */
[----:B------:R-:W-:Y:S02]  /*6900*/  IMAD.U32 R10, RZ, RZ, UR4 ;  /* 0x00000004ff0a7e24 */ /* 0x000fe4000f8e00ff */
[----:B------:R-:W-:Y:S07]  /*6910*/  LEPC R20, `(.L_x_99) ;  /* 0x000000001014794e */ /* 0x000fee0000000000 */
[----:B--2---:R-:W-:Y:S05]  /*6920*/  CALL.ABS.NOINC R2 ;  /* 0x0000000002007343 */ /* 0x004fea0003c00000 */
.L_x_99:
[----:B------:R-:W-:Y:S05]  /*6930*/  BSYNC.RECONVERGENT B6 ;  /* 0x0000000000067941 */ /* 0x000fea0003800200 */
.L_x_98:
[----:B------:R-:W-:Y:S01]  /*6940*/  ISETP.NE.U32.AND P3, PT, R54, RZ, PT ;  /* 0x000000ff3600720c */ /* 0x000fe20003f65070 */
[----:B------:R-:W-:Y:S01]  /*6950*/  UISETP.NE.AND UP2, UPT, UR49, URZ, UPT ;  /* 0x000000ff3100728c */ /* 0x000fe2000bf45270 */
[----:B------:R-:W-:Y:S01]  /*6960*/  ISETP.NE.U32.AND P2, PT, RZ, UR36, PT ;  /* 0x00000024ff007c0c */ /* 0x000fe2000bf45070 */
[----:B------:R-:W-:Y:S01]  /*6970*/  UISETP.NE.U32.AND UP1, UPT, UR38, URZ, UPT ;  /* 0x000000ff2600728c */ /* 0x000fe2000bf25070 */
[----:B------:R-:W-:Y:S01]  /*6980*/  ISETP.NE.AND.EX P3, PT, R55, RZ, PT, P3 ;  /* 0x000000ff3700720c */ /* 0x000fe20003f65330 */
[----:B------:R-:W-:Y:S01]  /*6990*/  UPLOP3.LUT UP0, UPT, UPT, UPT, UPT, 0x40, 0x4 ;  /* 0x000000000004789c */ /* 0x000fe20003f0e870 */
[----:B------:R-:W-:Y:S01]  /*69a0*/  ISETP.NE.AND.EX P2, PT, RZ, UR37, PT, P2 ;  /* 0x00000025ff007c0c */ /* 0x000fe2000bf45320 */
[----:B------:R-:W-:Y:S01]  /*69b0*/  UISETP.NE.AND.EX UP1, UPT, UR39, URZ, UPT, UP1 ;  /* 0x000000ff2700728c */ /* 0x000fe2000bf25310 */
[----:B------:R-:W-:Y:S04]  /*69c0*/  PLOP3.LUT P4, PT, PT, PT, UP2, 0x80, 0x8 ;  /* 0x000000000008781c */ /* 0x000fe80003f8f028 */
[----:B------:R-:W-:Y:S01]  /*69d0*/  P2R R80, PR, RZ, 0x10 ;  /* 0x00000010ff507803 */ /* 0x000fe20000000000 */
[----:B------:R-:W-:Y:S06]  /*69e0*/  @UP2 UPLOP3.LUT UP0, UPT, UPT, UPT, UP1, 0x80, 0x8 ;  /* 0x000000000008289c */ /* 0x000fec0003f0f010 */
[----:B------:R-:W-:Y:S01]  /*69f0*/  PLOP3.LUT P0, PT, PT, PT, UP0, 0x80, 0x8 ;  /* 0x000000000008781c */ /* 0x000fe20003f0f008 */
[----:B------:R-:W-:Y:S01]  /*6a00*/  @!UPT UIADD3 URZ, UPT, UPT, URZ, URZ, URZ ;  /* 0x000000fffffff290 */ /* 0x000fe2000fffe0ff */
[----:B------:R-:W-:Y:S11]  /*6a10*/  BRA.U !UP1, `(.L_x_101) ;  /* 0x0000000109387547 */ /* 0x000ff6000b800000 */
[----:B------:R-:W-:Y:S01]  /*6a20*/  UISETP.NE.U32.AND UP0, UPT, UR36, URZ, UPT ;  /* 0x000000ff2400728c */ /* 0x000fe2000bf05070 */
[----:B------:R-:W-:Y:S02]  /*6a30*/  HFMA2 R0, -RZ, RZ, 0, 5.9604644775390625e-08 ;  /* 0x00000001ff007431 */ /* 0x000fe400000001ff */
[----:B------:R-:W-:Y:S01]  /*6a40*/  IMAD.MOV.U32 R59, RZ, RZ, 0x1 ;  /* 0x00000001ff3b7424 */ /* 0x000fe200078e00ff */
[----:B------:R-:W-:Y:S06]  /*6a50*/  UISETP.NE.AND.EX UP0, UPT, UR37, URZ, UPT, UP0 ;  /* 0x000000ff2500728c */ /* 0x000fec000bf05300 */
[----:B------:R-:W-:Y:S05]  /*6a60*/  PLOP3.LUT P1, PT, PT, PT, UP0, 0x80, 0x8 ;  /* 0x000000000008781c */ /* 0x000fea0003f2f008 */
[----:B------:R-:W1:Y:S01]  /*6a70*/  @UP0 LDCU.64 UR6, c[0x0][0x888] ;  /* 0x00011100ff0607ac */ /* 0x000e620008000a00 */
[----:B------:R-:W-:Y:S07]  /*6a80*/  @UP0 UIMAD UR4, UR45, UR38, URZ ;  /* 0x000000262d0402a4 */ /* 0x000fee000f8e02ff */
[----:B------:R-:W-:Y:S01]  /*6a90*/  @!P1 PRMT R59, R0, 0x7610, R59 ;  /* 0x00007610003b9816 */ /* 0x000fe2000000003b */
[----:B-1----:R-:W-:Y:S03]  /*6aa0*/  @UP0 UIMAD.WIDE UR6, UR4, 0x4, UR6 ;  /* 0x00000004040608a5 */ /* 0x002fe6000f8e0206 */
[----:B------:R-:W1:Y:S03]  /*6ab0*/  @!UP0 LDCU UR4, c[0x0][0x880] ;  /* 0x00011000ff0487ac */ /* 0x000e660008000800 */
[----:B------:R-:W-:Y:S01]  /*6ac0*/  IMAD.U32 R2, RZ, RZ, UR6 ;  /* 0x00000006ff027e24 */ /* 0x000fe2000f8e00ff */
[----:B------:R-:W-:Y:S05]  /*6ad0*/  MOV R3, UR7 ;  /* 0x0000000700037c02 */ /* 0x000fea0008000f00 */
[----:B-----5:R2:W5:Y:S02]  /*6ae0*/  @P1 LDG.E R35, desc[UR46][R2.64] ;  /* 0x0000002e02231981 */ /* 0x020564000c1e1900 */
[----:B-12---:R-:W-:Y:S02]  /*6af0*/  @!P1 IMAD.U32 R35, RZ, RZ, UR4 ;  /* 0x00000004ff239e24 */ /* 0x006fe4000f8e00ff */
.L_x_101:
[----:B------:R-:W-:Y:S05]  /*6b00*/  @!P3 BRA `(.L_x_102) ;  /* 0x000000000020b947 */ /* 0x000fea0003800000 */
[----:B------:R-:W-:Y:S04]  /*6b10*/  ISETP.NE.U32.AND P1, PT, R52, RZ, PT ;  /* 0x000000ff3400720c */ /* 0x000fe80003f25070 */
[----:B------:R-:W-:Y:S11]  /*6b20*/  ISETP.NE.AND.EX P1, PT, R53, RZ, PT, P1 ;  /* 0x000000ff3500720c */ /* 0x000ff60003f25310 */
[----:B------:R-:W-:Y:S02]  /*6b30*/  @!UPT UIADD3 URZ, UPT, UPT, URZ, URZ, URZ ;  /* 0x000000fffffff290 */ /* 0x000fe4000fffe0ff */
[----:B------:R-:W1:Y:S01]  /*6b40*/  @P1 LDC.64 R2, c[0x0][0x8a8] ;  /* 0x00022a00ff021b82 */ /* 0x000e620000000a00 */
[----:B------:R-:W-:Y:S04]  /*6b50*/  @P1 IMAD R0, R54, UR45, RZ ;  /* 0x0000002d36001c24 */ /* 0x000fe8000f8e02ff */
[----:B-1----:R-:W-:Y:S05]  /*6b60*/  @P1 IMAD.WIDE R2, R0, 0x4, R2 ;  /* 0x0000000400021825 */ /* 0x002fea00078e0202 */
[----:B-----5:R1:W5:Y:S02]  /*6b70*/  @P1 LDG.E R33, desc[UR46][R2.64] ;  /* 0x0000002e02211981 */ /* 0x020364000c1e1900 */
[----:B-1----:R-:W2:Y:S02]  /*6b80*/  @!P1 LDC R33, c[0x0][0x8a0] ;  /* 0x00022800ff219b82 */ /* 0x002ea40000000800 */
.L_x_102:
[----:B-----5:R-:W-:Y:S01]  /*6b90*/  FSETP.NEU.AND P1, PT, R35, RZ, PT ;  /* 0x000000ff2300720b */ /* 0x020fe20003f2d000 */
[----:B------:R-:W-:Y:S01]  /*6ba0*/  IMAD.SHL.U32 R84, R72, 0x2, RZ ;  /* 0x0000000248547824 */ /* 0x000fe200078e00ff */
[----:B------:R-:W-:Y:S01]  /*6bb0*/  SEL R3, RZ, 0xffffffff, P2 ;  /* 0xffffffffff037807 */ /* 0x000fe20001000000 */
[----:B------:R-:W-:Y:S01]  /*6bc0*/  BSSY B1, `(.L_x_103) ;  /* 0x000002c000017945 */ /* 0x000fe20003800000 */
[----:B------:R-:W-:Y:S01]  /*6bd0*/  @P4 LOP3.LUT P2, RZ, R59, 0xff, RZ, 0xc0, !PT ;  /* 0x000000ff3bff4812 */ /* 0x000fe2000784c0ff */
[----:B------:R-:W-:Y:S01]  /*6be0*/  VIADD R82, R84, UR50 ;  /* 0x0000003254527c36 */ /* 0x000fe20008000000 */
[----:B------:R-:W-:Y:S01]  /*6bf0*/  @P4 SEL R4, RZ, 0xffffffff, P1 ;  /* 0xffffffffff044807 */ /* 0x000fe20000800000 */
[----:B------:R-:W-:Y:S01]  /*6c00*/  IMAD.MOV.U32 R85, RZ, RZ, 0x1 ;  /* 0x00000001ff557424 */ /* 0x000fe200078e00ff */
[----:B------:R-:W-:Y:S01]  /*6c10*/  LOP3.LUT R71, R71, 0x1, RZ, 0x3c, !PT ;  /* 0x0000000147477812 */ /* 0x000fe200078e3cff */
[----:B------:R-:W-:Y:S01]  /*6c20*/  IMAD.IADD R34, R32, 0x1, R17 ;  /* 0x0000000120227824 */ /* 0x000fe200078e0211 */
[----:B------:R-:W-:Y:S01]  /*6c30*/  @P0 SEL R4, R3, R4, !P2 ;  /* 0x0000000403040207 */ /* 0x000fe20005000000 */
[----:B------:R-:W-:Y:S01]  /*6c40*/  IMAD.MOV.U32 R39, RZ, RZ, RZ ;  /* 0x000000ffff277224 */ /* 0x000fe200078e00ff */
[----:B------:R-:W-:Y:S02]  /*6c50*/  LEA R83, R30, UR50, 0x3 ;  /* 0x000000321e537c11 */ /* 0x000fe4000f8e18ff */
[----:B------:R-:W-:Y:S02]  /*6c60*/  CS2R R50, SRZ ;  /* 0x0000000000327805 */ /* 0x000fe4000001ff00 */
[----:B------:R-:W-:Y:S02]  /*6c70*/  @P4 LOP3.LUT R79, R4, 0x1, RZ, 0xc0, !PT ;  /* 0x00000001044f4812 */ /* 0x000fe400078ec0ff */
[----:B------:R-:W-:Y:S02]  /*6c80*/  CS2R R48, SRZ ;  /* 0x0000000000307805 */ /* 0x000fe4000001ff00 */
[----:B------:R-:W-:Y:S02]  /*6c90*/  SHF.L.U32 R0, R70, 0x1f, RZ ;  /* 0x0000001f46007819 */ /* 0x000fe400000006ff */
[----:B------:R-:W-:Y:S02]  /*6ca0*/  CS2R R42, SRZ ;  /* 0x00000000002a7805 */ /* 0x000fe4000001ff00 */
[----:B------:R-:W-:Y:S02]  /*6cb0*/  ISETP.NE.U32.OR P5, PT, R79, 0x1, !P4 ;  /* 0x000000014f00780c */ /* 0x000fe400067a5470 */
[----:B------:R-:W-:Y:S02]  /*6cc0*/  CS2R R40, SRZ ;  /* 0x0000000000287805 */ /* 0x000fe4000001ff00 */
[----:B------:R-:W-:Y:S01]  /*6cd0*/  PLOP3.LUT P0, PT, PT, PT, UP1, 0x80, 0x8 ;  /* 0x000000000008781c */ /* 0x000fe20003f0f018 */
[----:B------:R-:W-:Y:S01]  /*6ce0*/  IMAD.IADD R81, R77, 0x1, R82 ;  /* 0x000000014d517824 */ /* 0x000fe200078e0252 */
[----:B------:R-:W-:Y:S02]  /*6cf0*/  LOP3.LUT P2, R78, R59, 0xff, RZ, 0xc0, !PT ;  /* 0x000000ff3b4e7812 */ /* 0x000fe4000784c0ff */
[----:B------:R-:W-:Y:S05]  /*6d00*/  SEL R86, RZ, 0xffffffff, P1 ;  /* 0xffffffffff567807 */ /* 0x000fea0000800000 */
[----:B------:R-:W-:Y:S04]  /*6d10*/  @P5 SHF.L.U32 R2, R71, 0x1f, RZ ;  /* 0x0000001f47025819 */ /* 0x000fe800000006ff */
[----:B------:R-:W-:Y:S01]  /*6d20*/  @P0 SEL R86, R3, R86, !P2 ;  /* 0x0000005603560207 */ /* 0x000fe20005000000 */
[----:B------:R-:W1:Y:S03]  /*6d30*/  @P5 SYNCS.PHASECHK.TRANS64.TRYWAIT P4, [UR50+0x110], R2 ;  /* 0x00011002ff0055a7 */ /* 0x000e660008081132 */
[----:B------:R-:W-:Y:S01]  /*6d40*/  LOP3.LUT R86, R86, 0x1, RZ, 0xc0, !PT ;  /* 0x0000000156567812 */ /* 0x000fe200078ec0ff */
[----:B------:R3:W4:Y:S01]  /*6d50*/  SYNCS.PHASECHK.TRANS64.TRYWAIT P3, [R83+URZ+0x170], R0 ;  /* 0x00017000530075a7 */ /* 0x00072200080611ff */
[----:B-1----:R-:W-:Y:S01]  /*6d60*/  @P5 SEL R85, RZ, 0x1, !P4 ;  /* 0x00000001ff555807 */ /* 0x002fe20006000000 */
[----:B---3--:R-:W-:Y:S06]  /*6d70*/  @!P5 BRA `(.L_x_104) ;  /* 0x000000000040d947 */ /* 0x008fec0003800000 */
[----:B------:R-:W-:Y:S01]  /*6d80*/  ISETP.NE.AND P1, PT, R85, RZ, PT ;  /* 0x000000ff5500720c */ /* 0x000fe20003f25270 */
[----:B------:R-:W-:Y:S01]  /*6d90*/  BSSY B0, `(.L_x_105) ;  /* 0x000000a000007945 */ /* 0x000fe20003800000 */
[----:B------:R-:W-:Y:S01]  /*6da0*/  ISETP.NE.U32.AND P0, PT, R86, 0x1, PT ;  /* 0x000000015600780c */ /* 0x000fe20003f05070 */
[----:B------:R-:W-:Y:S01]  /*6db0*/  IMAD.MOV.U32 R50, RZ, RZ, RZ ;  /* 0x000000ffff327224 */ /* 0x000fe200078e00ff */
[----:B------:R-:W-:Y:S02]  /*6dc0*/  CS2R R42, SRZ ;  /* 0x00000000002a7805 */ /* 0x000fe4000001ff00 */
[----:B------:R-:W-:Y:S02]  /*6dd0*/  CS2R R40, SRZ ;  /* 0x0000000000287805 */ /* 0x000fe4000001ff00 */
[----:B------:R-:W-:Y:S05]  /*6de0*/  CS2R R48, SRZ ;  /* 0x0000000000307805 */ /* 0x000fea000001ff00 */
[----:B------:R-:W-:Y:S05]  /*6df0*/  @P1 BRA `(.L_x_106) ;  /* 0x00000000000c1947 */ /* 0x000fea0003800000 */
[----:B------:R-:W-:Y:S04]  /*6e00*/  SHF.L.U32 R3, R71, 0x1f, RZ ;  /* 0x0000001f47037819 */ /* 0x000fe800000006ff */
[----:B------:R-:W1:Y:S02]  /*6e10*/  SYNCS.PHASECHK.TRANS64.TRYWAIT P1, [UR50+0x110], R3 ;  /* 0x00011003ff0075a7 */ /* 0x000e640008021132 */
[----:B-1----:R-:W-:Y:S05]  /*6e20*/  @!P1 BRA `(.L_x_107) ;  /* 0x0000003000489947 */ /* 0x002fea0003800000 */
.L_x_106:
[----:B------:R-:W-:Y:S05]  /*6e30*/  BSYNC B0 ;  /* 0x0000000000007941 */ /* 0x000fea0003800000 */
.L_x_105:
[----:B------:R-:W-:Y:S05]  /*6e40*/  @P0 WARPSYNC.ALL ;  /* 0x0000000000000948 */ /* 0x000fea0003800000 */
[----:B------:R3:W1:Y:S01]  /*6e50*/  @P0 LDSM.16.M88.4 R40, [R84+UR50+0x200] ;  /* 0x000200325428083b */ /* 0x0006620008000200 */
[----:B------:R-:W-:Y:S03]  /*6e60*/  HFMA2 R39, -RZ, RZ, 0, 5.9604644775390625e-08 ;  /* 0x00000001ff277431 */ /* 0x000fe600000001ff */
[----:B------:R3:W1:Y:S02]  /*6e70*/  @P0 LDSM.16.M88.4 R48, [R81+0x200] ;  /* 0x000200005130083b */ /* 0x0006640000000200 */
.L_x_104:
[----:B------:R-:W-:Y:S05]  /*6e80*/  BSYNC B1 ;  /* 0x0000000000017941 */ /* 0x000fea0003800000 */
.L_x_103:
[----:B-1----:R-:W-:Y:S04]  /*6e90*/  SHF.R.U32.HI R3, RZ, 0x15, R34 ;  /* 0x00000015ff037819 */ /* 0x002fe80000011622 */
[----:B------:R-:W-:Y:S01]  /*6ea0*/  LOP3.LUT P0, RZ, R3, 0x3, R74, 0x48, !PT ;  /* 0x0000000303ff7812 */ /* 0x000fe2000780484a */
[----:B------:R-:W-:Y:S01]  /*6eb0*/  @!UPT UIADD3 URZ, UPT, UPT, URZ, URZ, URZ ;  /* 0x000000fffffff290 */ /* 0x000fe2000fffe0ff */
[----:B----4-:R-:W-:Y:S11]  /*6ec0*/  @P3 BRA `(.L_x_108) ;  /* 0x0000000000083947 */ /* 0x010ff60003800000 */
[----:B------:R-:W1:Y:S02]  /*6ed0*/  SYNCS.PHASECHK.TRANS64.TRYWAIT P1, [R83+URZ+0x170], R0 ;  /* 0x00017000530075a7 */ /* 0x000e6400080211ff */
[----:B-1----:R-:W-:Y:S05]  /*6ee0*/  @!P1 BRA `(.L_x_109) ;  /* 0x0000003000309947 */ /* 0x002fea0003800000 */
.L_x_108:
[----:B------:R-:W-:Y:S05]  /*6ef0*/  @!P0 BRA `(.L_x_110) ;  /* 0x0000000000408947 */ /* 0x000fea0003800000 */
[----:B------:R-:W4:Y:S01]  /*6f00*/  LDCU.64 UR8, c[0x4][0x70] ;  /* 0x01000e00ff0877ac */ /* 0x000f220008000a00 */
[----:B------:R-:W-:Y:S01]  /*6f10*/  MOV R3, 0x0 ;  /* 0x0000000000037802 */ /* 0x000fe20000000f00 */
[----:B------:R-:W-:Y:S02]  /*6f20*/  HFMA2 R12, -RZ, RZ, 0, 5.9604644775390625e-08 ;  /* 0x00000001ff0c7431 */ /* 0x000fe400000001ff */
[----:B------:R-:W-:Y:S02]  /*6f30*/  IMAD.MOV.U32 R8, RZ, RZ, 0x192 ;  /* 0x00000192ff087424 */ /* 0x000fe400078e00ff */
[----:B------:R-:W-:Y:S01]  /*6f40*/  IMAD.MOV.U32 R13, RZ, RZ, RZ ;  /* 0x000000ffff0d7224 */ /* 0x000fe200078e00ff */
[----:B------:R-:W5:Y:S01]  /*6f50*/  LDCU.64 UR6, c[0x4][0x78] ;  /* 0x01000f00ff0677ac */ /* 0x000f620008000a00 */
[----:B------:R-:W1:Y:S01]  /*6f60*/  LDC.64 R2, c[0x4][R3] ;  /* 0x0100000003027b82 */ /* 0x000e620000000a00 */
[----:B------:R-:W2:Y:S01]  /*6f70*/  LDCU.64 UR4, c[0x4][0x10] ;  /* 0x01000200ff0477ac */ /* 0x000ea20008000a00 */
[----:B----4-:R-:W-:Y:S01]  /*6f80*/  MOV R5, UR9 ;  /* 0x0000000900057c02 */ /* 0x010fe20008000f00 */
[----:B------:R-:W-:Y:S01]  /*6f90*/  IMAD.U32 R4, RZ, RZ, UR8 ;  /* 0x00000008ff047e24 */ /* 0x000fe2000f8e00ff */
[----:B-----5:R-:W-:Y:S01]  /*6fa0*/  MOV R7, UR7 ;  /* 0x0000000700077c02 */ /* 0x020fe20008000f00 */
[----:B------:R-:W-:Y:S01]  /*6fb0*/  IMAD.U32 R6, RZ, RZ, UR6 ;  /* 0x00000006ff067e24 */ /* 0x000fe2000f8e00ff */
[----:B--2---:R-:W-:Y:S01]  /*6fc0*/  MOV R11, UR5 ;  /* 0x00000005000b7c02 */ /* 0x004fe20008000f00 */
[----:B------:R-:W-:Y:S02]  /*6fd0*/  IMAD.U32 R10, RZ, RZ, UR4 ;  /* 0x00000004ff0a7e24 */ /* 0x000fe4000f8e00ff */
[----:B------:R-:W-:Y:S07]  /*6fe0*/  LEPC R20, `(.L_x_110) ;  /* 0x000000001014794e */ /* 0x000fee0000000000 */
[----:B-1-3--:R-:W-:Y:S05]  /*6ff0*/  CALL.ABS.NOINC R2 ;  /* 0x0000000002007343 */ /* 0x00afea0003c00000 */
.L_x_110:
[----:B------:R-:W-:Y:S01]  /*7000*/  SHF.L.U32 R20, R40, 0x10, RZ ;  /* 0x0000001028147819 */ /* 0x000fe200000006ff */
[----:B------:R-:W-:Y:S05]  /*7010*/  WARPSYNC.ALL ;  /* 0x0000000000007948 */ /* 0x000fea0003800000 */
[----:B------:R-:W-:Y:S01]  /*7020*/  R2UR UR4, R34 ;  /* 0x00000000220472ca */ /* 0x000fe200000e0000 */
[----:B------:R-:W-:Y:S01]  /*7030*/  BSSY.RECONVERGENT B0, `(.L_x_111) ;  /* 0x0000050000007945 */ /* 0x000fe20003800200 */
[----:B------:R-:W-:Y:S02]  /*7040*/  LOP3.LUT R21, R40, 0xffff0000, RZ, 0xc0, !PT ;  /* 0xffff000028157812 */ /* 0x000fe400078ec0ff */
[C---:B------:R-:W-:Y:S02]  /*7050*/  SHF.L.U32 R36, R41.reuse, 0x10, RZ ;  /* 0x0000001029247819 */ /* 0x040fe400000006ff */
[----:B------:R-:W-:Y:S02]  /*7060*/  LOP3.LUT R38, R41, 0xffff0000, RZ, 0xc0, !PT ;  /* 0xffff000029267812 */ /* 0x000fe400078ec0ff */
[----:B------:R-:W-:Y:S02]  /*7070*/  SHF.L.U32 R37, R49, 0x10, RZ ;  /* 0x0000001031257819 */ /* 0x000fe400000006ff */
[----:B------:R-:W-:Y:S02]  /*7080*/  ISETP.NE.AND P1, PT, R73, RZ, PT ;  /* 0x000000ff4900720c */ /* 0x000fe40003f25270 */
[----:B------:R-:W-:Y:S01]  /*7090*/  ISETP.NE.AND P6, PT, R80, RZ, PT ;  /* 0x000000ff5000720c */ /* 0x000fe20003fc5270 */
[----:B------:R-:W1:Y:S03]  /*70a0*/  LDTM.16dp256bit.x4 R4, tmem[UR4] ;  /* 0x00000004000479ee */ /* 0x000e660008120000 */
[----:B------:R-:W-:Y:S01]  /*70b0*/  ISETP.NE.U32.OR P0, PT, R79, 0x1, !P6 ;  /* 0x000000014f00780c */ /* 0x000fe20007705470 */
[C---:B-12---:R-:W-:Y:S01]  /*70c0*/  FMUL R0, R33.reuse, R4 ;  /* 0x0000000421007220 */ /* 0x046fe20000400000 */
[C---:B------:R-:W-:Y:S01]  /*70d0*/  FMUL R2, R33.reuse, R5 ;  /* 0x0000000521027220 */ /* 0x040fe20000400000 */
[C---:B------:R-:W-:Y:S01]  /*70e0*/  FMUL R3, R33.reuse, R6 ;  /* 0x0000000621037220 */ /* 0x040fe20000400000 */
[----:B------:R-:W-:Y:S01]  /*70f0*/  FMUL R7, R33, R7 ;  /* 0x0000000721077220 */ /* 0x000fe20000400000 */
[C---:B------:R-:W-:Y:S01]  /*7100*/  FFMA R0, R35.reuse, R20, R0 ;  /* 0x0000001423007223 */ /* 0x040fe20000000000 */
[C---:B------:R-:W-:Y:S01]  /*7110*/  SHF.L.U32 R20, R42.reuse, 0x10, RZ ;  /* 0x000000102a147819 */ /* 0x040fe200000006ff */
[----:B------:R-:W-:Y:S01]  /*7120*/  FFMA R2, R35, R21, R2 ;  /* 0x0000001523027223 */ /* 0x000fe20000000002 */
[----:B------:R-:W-:Y:S01]  /*7130*/  SHF.L.U32 R21, R43, 0x10, RZ ;  /* 0x000000102b157819 */ /* 0x000fe200000006ff */
[----:B------:R-:W-:Y:S01]  /*7140*/  FFMA R3, R35, R36, R3 ;  /* 0x0000002423037223 */ /* 0x000fe20000000003 */
[----:B------:R-:W-:Y:S01]  /*7150*/  LOP3.LUT R36, R42, 0xffff0000, RZ, 0xc0, !PT ;  /* 0xffff00002a247812 */ /* 0x000fe200078ec0ff */
[C---:B------:R-:W-:Y:S01]  /*7160*/  FMUL R4, R33.reuse, R8 ;  /* 0x0000000821047220 */ /* 0x040fe20000400000 */
[----:B------:R-:W-:Y:S01]  /*7170*/  F2FP.BF16.F32.PACK_AB R44, R2, R0 ;  /* 0x00000000022c723e */ /* 0x000fe200000010ff */
[C---:B------:R-:W-:Y:S01]  /*7180*/  FMUL R5, R33.reuse, R9 ;  /* 0x0000000921057220 */ /* 0x040fe20000400000 */
[----:B------:R-:W-:Y:S01]  /*7190*/  FMUL R6, R33, R10 ;  /* 0x0000000a21067220 */ /* 0x000fe20000400000 */
[----:B------:R-:W-:Y:S01]  /*71a0*/  FFMA R7, R35, R38, R7 ;  /* 0x0000002623077223 */ /* 0x000fe20000000007 */
[----:B------:R-:W-:Y:S01]  /*71b0*/  LOP3.LUT R38, R51, 0xffff0000, RZ, 0xc0, !PT ;  /* 0xffff000033267812 */ /* 0x000fe200078ec0ff */
[----:B------:R-:W-:Y:S01]  /*71c0*/  FFMA R4, R35, R20, R4 ;  /* 0x0000001423047223 */ /* 0x000fe20000000004 */
[----:B------:R-:W-:Y:S01]  /*71d0*/  LOP3.LUT R20, R43, 0xffff0000, RZ, 0xc0, !PT ;  /* 0xffff00002b147812 */ /* 0x000fe200078ec0ff */
[C---:B------:R-:W-:Y:S01]  /*71e0*/  FFMA R5, R35.reuse, R36, R5 ;  /* 0x0000002423057223 */ /* 0x040fe20000000005 */
[C---:B------:R-:W-:Y:S01]  /*71f0*/  LOP3.LUT R36, R48.reuse, 0xffff0000, RZ, 0xc0, !PT ;  /* 0xffff000030247812 */ /* 0x040fe200078ec0ff */
[----:B------:R-:W-:Y:S01]  /*7200*/  FFMA R6, R35, R21, R6 ;  /* 0x0000001523067223 */ /* 0x000fe20000000006 */
[----:B------:R-:W-:Y:S01]  /*7210*/  SHF.L.U32 R21, R48, 0x10, RZ ;  /* 0x0000001030157819 */ /* 0x000fe200000006ff */
[----:B------:R-:W-:Y:S01]  /*7220*/  FMUL R11, R33, R11 ;  /* 0x0000000b210b7220 */ /* 0x000fe20000400000 */
[----:B------:R-:W-:Y:S01]  /*7230*/  F2FP.BF16.F32.PACK_AB R45, R7, R3 ;  /* 0x00000003072d723e */ /* 0x000fe200000010ff */
[C---:B------:R-:W-:Y:S01]  /*7240*/  FMUL R8, R33.reuse, R12 ;  /* 0x0000000c21087220 */ /* 0x040fe20000400000 */
[C---:B------:R-:W-:Y:S01]  /*7250*/  FMUL R9, R33.reuse, R13 ;  /* 0x0000000d21097220 */ /* 0x040fe20000400000 */
[----:B------:R-:W-:Y:S01]  /*7260*/  FMUL R10, R33, R14 ;  /* 0x0000000e210a7220 */ /* 0x000fe20000400000 */
[C---:B------:R-:W-:Y:S01]  /*7270*/  FFMA R11, R35.reuse, R20, R11 ;  /* 0x00000014230b7223 */ /* 0x040fe2000000000b */
[----:B------:R-:W-:Y:S01]  /*7280*/  FFMA R8, R35, R21, R8 ;  /* 0x0000001523087223 */ /* 0x000fe20000000008 */
[----:B------:R-:W-:Y:S01]  /*7290*/  LOP3.LUT R20, R49, 0xffff0000, RZ, 0xc0, !PT ;  /* 0xffff000031147812 */ /* 0x000fe200078ec0ff */
[----:B------:R-:W-:Y:S01]  /*72a0*/  FFMA R9, R35, R36, R9 ;  /* 0x0000002423097223 */ /* 0x000fe20000000009 */
[----:B------:R-:W-:Y:S01]  /*72b0*/  FMUL R15, R33, R15 ;  /* 0x0000000f210f7220 */ /* 0x000fe20000400000 */
[C---:B------:R-:W-:Y:S01]  /*72c0*/  SHF.L.U32 R21, R50.reuse, 0x10, RZ ;  /* 0x0000001032157819 */ /* 0x040fe200000006ff */
[----:B------:R-:W-:Y:S01]  /*72d0*/  FFMA R10, R35, R37, R10 ;  /* 0x00000025230a7223 */ /* 0x000fe2000000000a */
[C---:B------:R-:W-:Y:S01]  /*72e0*/  FMUL R12, R33.reuse, R16 ;  /* 0x00000010210c7220 */ /* 0x040fe20000400000 */
[----:B------:R-:W-:Y:S01]  /*72f0*/  LOP3.LUT R36, R50, 0xffff0000, RZ, 0xc0, !PT ;  /* 0xffff000032247812 */ /* 0x000fe200078ec0ff */
[----:B------:R-:W-:Y:S01]  /*7300*/  FMUL R13, R33, R17 ;  /* 0x00000011210d7220 */ /* 0x000fe20000400000 */
[----:B------:R-:W-:Y:S01]  /*7310*/  SHF.L.U32 R37, R51, 0x10, RZ ;  /* 0x0000001033257819 */ /* 0x000fe200000006ff */
[----:B------:R-:W-:Y:S01]  /*7320*/  FMUL R14, R33, R18 ;  /* 0x00000012210e7220 */ /* 0x000fe20000400000 */
[----:B------:R-:W-:Y:S01]  /*7330*/  FFMA R15, R35, R20, R15 ;  /* 0x00000014230f7223 */ /* 0x000fe2000000000f */
[----:B------:R-:W-:Y:S01]  /*7340*/  FMUL R19, R33, R19 ;  /* 0x0000001321137220 */ /* 0x000fe20000400000 */
[C---:B------:R-:W-:Y:S01]  /*7350*/  FFMA R12, R35.reuse, R21, R12 ;  /* 0x00000015230c7223 */ /* 0x040fe2000000000c */
[C---:B------:R-:W-:Y:S01]  /*7360*/  FFMA R13, R35.reuse, R36, R13 ;  /* 0x00000024230d7223 */ /* 0x040fe2000000000d */
[C---:B------:R-:W-:Y:S01]  /*7370*/  FFMA R14, R35.reuse, R37, R14 ;  /* 0x00000025230e7223 */ /* 0x040fe2000000000e */
[----:B------:R-:W-:Y:S01]  /*7380*/  FFMA R19, R35, R38, R19 ;  /* 0x0000002623137223 */ /* 0x000fe20000000013 */
[----:B------:R-:W-:Y:S02]  /*7390*/  F2FP.BF16.F32.PACK_AB R46, R5, R4 ;  /* 0x00000004052e723e */ /* 0x000fe400000010ff */
[----:B------:R-:W-:Y:S02]  /*73a0*/  F2FP.BF16.F32.PACK_AB R47, R11, R6 ;  /* 0x000000060b2f723e */ /* 0x000fe400000010ff */
[----:B------:R-:W-:Y:S02]  /*73b0*/  F2FP.BF16.F32.PACK_AB R88, R9, R8 ;  /* 0x000000080958723e */ /* 0x000fe400000010ff */
[----:B------:R-:W-:Y:S01]  /*73c0*/  F2FP.BF16.F32.PACK_AB R89, R15, R10 ;  /* 0x0000000a0f59723e */ /* 0x000fe200000010ff */
[----:B------:R1:W-:Y:S01]  /*73d0*/  STSM.16.M88.4 [R82+0x200], R44 ;  /* 0x0002002c52007844 */ /* 0x0003e20000000200 */
[----:B------:R-:W-:Y:S02]  /*73e0*/  F2FP.BF16.F32.PACK_AB R90, R13, R12 ;  /* 0x0000000c0d5a723e */ /* 0x000fe400000010ff */
[----:B------:R-:W-:Y:S05]  /*73f0*/  F2FP.BF16.F32.PACK_AB R91, R19, R14 ;  /* 0x0000000e135b723e */ /* 0x000fea00000010ff */
[----:B------:R1:W-:Y:S01]  /*7400*/  STSM.16.M88.4 [R81+0x200], R88 ;  /* 0x0002005851007844 */ /* 0x0003e20000000200 */
[----:B------:R-:W-:Y:S01]  /*7410*/  @!PT LDS RZ, [RZ] ;  /* 0x00000000fffff984 */ /* 0x000fe20000000800 */
[----:B------:R-:W-:Y:S01]  /*7420*/  @!PT LDS RZ, [RZ] ;  /* 0x00000000fffff984 */ /* 0x000fe20000000800 */
[----:B------:R-:W-:Y:S01]  /*7430*/  @!PT LDS RZ, [RZ] ;  /* 0x00000000fffff984 */ /* 0x000fe20000000800 */
[----:B------:R-:W-:Y:S01]  /*7440*/  @!PT LDS RZ, [RZ] ;  /* 0x00000000fffff984 */ /* 0x000fe20000000800 */
[----:B------:R2:W-:Y:S07]  /*7450*/  MEMBAR.ALL.CTA ;  /* 0x0000000000007992 */ /* 0x0005ee0000008000 */
[----:B--2---:R-:W2:Y:S02]  /*7460*/  FENCE.VIEW.ASYNC.S ;  /* 0x00000000000073c6 */ /* 0x004ea40000000000 */
[----:B--2---:R-:W-:Y:S06]  /*7470*/  BAR.SYNC.DEFER_BLOCKING 0x1, 0x80 ;  /* 0x0042000000007b1d */ /* 0x004fec0000010000 */
[----:B------:R-:W-:Y:S05]  /*7480*/  @P1 BRA `(.L_x_112) ;  /* 0x0000000000281947 */ /* 0x000fea0003800000 */
[----:B------:R-:W-:Y:S02]  /*7490*/  UIADD3 UR6, UPT, UPT, UR50, 0x200, URZ ;  /* 0x0000020032067890 */ /* 0x000fe4000fffe0ff */
[----:B------:R-:W-:Y:S01]  /*74a0*/  UIADD3 UR4, UP0, UPT, UR56, 0x680, URZ ;  /* 0x0000068038047890 */ /* 0x000fe2000ff1e0ff */
[----:B------:R-:W-:Y:S03]  /*74b0*/  UMOV UR41, UR51 ;  /* 0x0000003300297c82 */ /* 0x000fe60008000000 */
[----:B------:R-:W-:Y:S01]  /*74c0*/  MOV R75, UR6 ;  /* 0x00000006004b7c02 */ /* 0x000fe20008000f00 */
[----:B------:R-:W-:Y:S03]  /*74d0*/  UIADD3.X UR5, UPT, UPT, URZ, UR57, URZ, UP0, !UPT ;  /* 0x00000039ff057290 */ /* 0x000fe600087fe4ff */
[----:B------:R-:W-:Y:S11]  /*74e0*/  R2UR UR40, R75 ;  /* 0x000000004b2872ca */ /* 0x000ff600000e0000 */
[----:B------:R-:W-:Y:S02]  /*74f0*/  @!UPT UIADD3 URZ, UPT, UPT, URZ, URZ, URZ ;  /* 0x000000fffffff290 */ /* 0x000fe4000fffe0ff */
[----:B------:R2:W-:Y:S01]  /*7500*/  UTMASTG.4D [UR40], [UR4] ;  /* 0x00000028040073b5 */ /* 0x0005e20008018000 */
[----:B------:R0:W-:Y:S01]  /*7510*/  UTMACMDFLUSH ;  /* 0x00000000000079b7 */ /* 0x0001e20000000000 */
[----:B--2---:R-:W-:Y:S04]  /*7520*/  DEPBAR.LE SB0, 0x1 ;  /* 0x000080400000791a */ /* 0x004fe80000000000 */
.L_x_112:
[----:B------:R-:W-:Y:S05]  /*7530*/  BSYNC.RECONVERGENT B0 ;  /* 0x0000000000007941 */ /* 0x000fea0003800200 */
.L_x_111:
[----:B------:R-:W-:Y:S01]  /*7540*/  BAR.SYNC.DEFER_BLOCKING 0x1, 0x80 ;  /* 0x0042000000007b1d */ /* 0x000fe20000010000 */
[----:B------:R-:W-:Y:S01]  /*7550*/  LEA R4, R39, UR50, 0x3 ;  /* 0x0000003227047c11 */ /* 0x000fe2000f8e18ff */
[----:B------:R-:W-:Y:S01]  /*7560*/  UISETP.NE.AND UP0, UPT, UR53, URZ, UPT ;  /* 0x000000ff3500728c */ /* 0x000fe2000bf05270 */
[----:B------:R-:W-:Y:S08]  /*7570*/  @P0 SHF.L.U32 R3, R71, 0x1f, RZ ;  /* 0x0000001f47030819 */ /* 0x000ff000000006ff */
[----:B------:R-:W-:Y:S05]  /*7580*/  BRA.U !UP0, `(.L_x_113) ;  /* 0x0000000108287547 */ /* 0x000fea000b800000 */
[----:B------:R-:W2:Y:S01]  /*7590*/  S2R R0, SR_CgaCtaId ;  /* 0x0000000000007919 */ /* 0x000ea20000008800 */
[----:B------:R-:W-:Y:S01]  /*75a0*/  ISETP.NE.U32.OR P1, PT, R79, 0x1, !P6 ;  /* 0x000000014f00780c */ /* 0x000fe20007725470 */
[----:B------:R-:W-:Y:S01]  /*75b0*/  IMAD.U32 R2, RZ, RZ, UR54 ;  /* 0x00000036ff027e24 */ /* 0x000fe2000f8e00ff */
[----:B------:R-:W-:Y:S04]  /*75c0*/  UIADD3 UR54, UPT, UPT, UR54, 0x1, URZ ;  /* 0x0000000136367890 */ /* 0x000fe8000fffe0ff */
[----:B------:R-:W-:Y:S04]  /*75d0*/  UISETP.NE.AND UP0, UPT, UR54, 0x4, UPT ;  /* 0x000000043600788c */ /* 0x000fe8000bf05270 */
[----:B------:R-:W-:Y:S03]  /*75e0*/  USEL UR54, UR54, URZ, UP0 ;  /* 0x000000ff36367287 */ /* 0x000fe60008000000 */
[----:B------:R-:W-:Y:S05]  /*75f0*/  @P1 LEA R2, R2, UR50, 0x3 ;  /* 0x0000003202021c11 */ /* 0x000fea000f8e18ff */
[----:B------:R-:W-:Y:S05]  /*7600*/  @P1 VIADD R5, R2, 0x130 ;  /* 0x0000013002051836 */ /* 0x000fea0000000000 */
[----:B--2---:R-:W-:Y:S04]  /*7610*/  @P1 PRMT R0, R0, 0x654, R5 ;  /* 0x0000065400001816 */ /* 0x004fe80000000005 */
[----:B------:R2:W-:Y:S03]  /*7620*/  @P1 SYNCS.ARRIVE.TRANS64.RED.A1T0 RZ, [R0+URZ], RZ ;  /* 0x000000ff00ff19a7 */ /* 0x0005e600081004ff */
.L_x_113:
[----:B------:R-:W4:Y:S01]  /*7630*/  @P0 SYNCS.PHASECHK.TRANS64.TRYWAIT P1, [R4+URZ+0x110], R3 ;  /* 0x00011003040005a7 */ /* 0x000f2200080211ff */
[----:B------:R-:W-:Y:S01]  /*7640*/  BSSY B1, `(.L_x_114) ;  /* 0x0000012000017945 */ /* 0x000fe20003800000 */
[----:B----4-:R-:W-:Y:S03]  /*7650*/  @P0 SEL R85, RZ, 0x1, !P1 ;  /* 0x00000001ff550807 */ /* 0x010fe60004800000 */
[----:B------:R-:W-:Y:S05]  /*7660*/  @!P0 BRA `(.L_x_115) ;  /* 0x00000000003c8947 */ /* 0x000fea0003800000 */
[----:B------:R-:W-:Y:S01]  /*7670*/  ISETP.NE.U32.AND P0, PT, R86, 0x1, PT ;  /* 0x000000015600780c */ /* 0x000fe20003f05070 */
[----:B------:R-:W-:Y:S01]  /*7680*/  BSSY B0, `(.L_x_116) ;  /* 0x0000008000007945 */ /* 0x000fe20003800000 */
[----:B------:R-:W-:Y:S11]  /*7690*/  ISETP.NE.AND P1, PT, R85, RZ, PT ;  /* 0x000000ff5500720c */ /* 0x000ff60003f25270 */
[----:B------:R-:W-:Y:S04]  /*76a0*/  @P0 IMAD R2, R39, 0x1000, R84 ;  /* 0x0000100027020824 */ /* 0x000fe800078e0254 */
[----:B--2---:R-:W-:Y:S01]  /*76b0*/  @P0 VIADD R0, R2, UR50 ;  /* 0x0000003202000c36 */ /* 0x004fe20008000000 */
[----:B------:R-:W-:Y:S06]  /*76c0*/  @P1 BRA `(.L_x_117) ;  /* 0x00000000000c1947 */ /* 0x000fec0003800000 */
[----:B------:R-:W-:Y:S04]  /*76d0*/  SHF.L.U32 R3, R71, 0x1f, RZ ;  /* 0x0000001f47037819 */ /* 0x000fe800000006ff */
[----:B------:R-:W2:Y:S02]  /*76e0*/  SYNCS.PHASECHK.TRANS64.TRYWAIT P1, [R4+URZ+0x110], R3 ;  /* 0x00011003040075a7 */ /* 0x000ea400080211ff */
[----:B--2---:R-:W-:Y:S05]  /*76f0*/  @!P1 BRA `(.L_x_118) ;  /* 0x0000002800409947 */ /* 0x004fea0003800000 */
.L_x_117:
[----:B------:R-:W-:Y:S05]  /*7700*/  BSYNC B0 ;  /* 0x0000000000007941 */ /* 0x000fea0003800000 */
.L_x_116:
[----:B------:R-:W-:Y:S01]  /*7710*/  @P0 IADD3 R0, PT, PT, R77, R0, RZ ;  /* 0x000000004d000210 */ /* 0x000fe20007ffe0ff */
[----:B------:R-:W-:Y:S05]  /*7720*/  @P0 WARPSYNC.ALL ;  /* 0x0000000000000948 */ /* 0x000fea0003800000 */
[----:B------:R4:W1:Y:S01]  /*7730*/  @P0 LDSM.16.M88.4 R40, [R2+UR50+0x200] ;  /* 0x000200320228083b */ /* 0x0008620008000200 */
[----:B------:R-:W-:Y:S03]  /*7740*/  IADD3 R39, PT, PT, R39, 0x1, RZ ;  /* 0x0000000127277810 */ /* 0x000fe60007ffe0ff */
[----:B------:R4:W1:Y:S04]  /*7750*/  @P0 LDSM.16.M88.4 R48, [R0+0x200] ;  /* 0x000200000030083b */ /* 0x0008680000000200 */
.L_x_115:
[----:B------:R-:W-:Y:S05]  /*7760*/  BSYNC B1 ;  /* 0x0000000000017941 */ /* 0x000fea0003800000 */
.L_x_114:
[----:B--2---:R-:W-:Y:S05]  /*7770*/  VIADD R3, R34, 0x20 ;  /* 0x0000002022037836 */ /* 0x004fea0000000000 */
[----:B------:R-:W-:Y:S04]  /*7780*/  SHF.R.U32.HI R3, RZ, 0x15, R3 ;  /* 0x00000015ff037819 */ /* 0x000fe80000011603 */
[----:B------:R-:W-:Y:S11]  /*7790*/  LOP3.LUT P0, RZ, R3, 0x3, R74, 0x48, !PT ;  /* 0x0000000303ff7812 */ /* 0x000ff6000780484a */
[----:B------:R-:W-:Y:S02]  /*77a0*/  @!UPT UIADD3 URZ, UPT, UPT, URZ, URZ, URZ ;  /* 0x000000fffffff290 */ /* 0x000fe4000fffe0ff */
[----:B------:R-:W-:Y:S05]  /*77b0*/  @!P0 BRA `(.L_x_119) ;  /* 0x0000000000408947 */ /* 0x000fea0003800000 */
[----:B------:R-:W2:Y:S01]  /*77c0*/  LDCU.64 UR8, c[0x4][0x70] ;  /* 0x01000e00ff0877ac */ /* 0x000ea20008000a00 */
[----:B------:R-:W-:Y:S01]  /*77d0*/  MOV R3, 0x0 ;  /* 0x0000000000037802 */ /* 0x000fe20000000f00 */
[----:B------:R-:W-:Y:S02]  /*77e0*/  HFMA2 R12, -RZ, RZ, 0, 5.9604644775390625e-08 ;  /* 0x00000001ff0c7431 */ /* 0x000fe400000001ff */
[----:B------:R-:W-:Y:S02]  /*77f0*/  IMAD.MOV.U32 R8, RZ, RZ, 0x192 ;  /* 0x00000192ff087424 */ /* 0x000fe400078e00ff */
[----:B------:R-:W-:Y:S01]  /*7800*/  IMAD.MOV.U32 R13, RZ, RZ, RZ ;  /* 0x000000ffff0d7224 */ /* 0x000fe200078e00ff */
[----:B------:R-:W5:Y:S01]  /*7810*/  LDCU.64 UR6, c[0x4][0x78] ;  /* 0x01000f00ff0677ac */ /* 0x000f620008000a00 */
[----:B----4-:R-:W4:Y:S01]  /*7820*/  LDC.64 R2, c[0x4][R3] ;  /* 0x0100000003027b82 */ /* 0x010f220000000a00 */
[----:B------:R-:W3:Y:S01]  /*7830*/  LDCU.64 UR4, c[0x4][0x10] ;  /* 0x01000200ff0477ac */ /* 0x000ee20008000a00 */
[----:B--2---:R-:W-:Y:S01]  /*7840*/  MOV R5, UR9 ;  /* 0x0000000900057c02 */ /* 0x004fe20008000f00 */
[----:B------:R-:W-:Y:S01]  /*7850*/  IMAD.U32 R4, RZ, RZ, UR8 ;  /* 0x00000008ff047e24 */ /* 0x000fe2000f8e00ff */
[----:B-----5:R-:W-:Y:S01]  /*7860*/  MOV R7, UR7 ;  /* 0x0000000700077c02 */ /* 0x020fe20008000f00 */
[----:B------:R-:W-:Y:S01]  /*7870*/  IMAD.U32 R6, RZ, RZ, UR6 ;  /* 0x00000006ff067e24 */ /* 0x000fe2000f8e00ff */
[----:B---3--:R-:W-:Y:S01]  /*7880*/  MOV R11, UR5 ;  /* 0x00000005000b7c02 */ /* 0x008fe20008000f00 */
[----:B------:R-:W-:Y:S02]  /*7890*/  IMAD.U32 R10, RZ, RZ, UR4 ;  /* 0x00000004ff0a7e24 */ /* 0x000fe4000f8e00ff */
[----:B------:R-:W-:Y:S07]  /*78a0*/  LEPC R20, `(.L_x_119) ;  /* 0x000000001014794e */ /* 0x000fee0000000000 */
[----:B-1--4-:R-:W-:Y:S05]  /*78b0*/  CALL.ABS.NOINC R2 ;  /* 0x0000000002007343 */ /* 0x012fea0003c00000 */
.L_x_119:
[----:B-1----:R-:W-:Y:S01]  /*78c0*/  SHF.L.U32 R20, R40, 0x10, RZ ;  /* 0x0000001028147819 */ /* 0x002fe200000006ff */
[----:B------:R-:W-:Y:S05]  /*78d0*/  WARPSYNC.ALL ;  /* 0x0000000000007948 */ /* 0x000fea0003800000 */
[----:B------:R-:W-:Y:S01]  /*78e0*/  R2UR UR4, R34 ;  /* 0x00000000220472ca */ /* 0x000fe200000e0000 */
[----:B------:R-:W1:Y:S01]  /*78f0*/  S2R R92, SR_CgaCtaId ;  /* 0x00000000005c7919 */ /* 0x000e620000008800 */
[----:B------:R-:W-:Y:S01]  /*7900*/  LOP3.LUT R21, R40, 0xffff0000, RZ, 0xc0, !PT ;  /* 0xffff000028157812 */ /* 0x000fe200078ec0ff */
[----:B------:R-:W-:Y:S01]  /*7910*/  BSSY.RECONVERGENT B0, `(.L_x_120) ;  /* 0x0000052000007945 */ /* 0x000fe20003800200 */
[----:B------:R-:W-:Y:S02]  /*7920*/  LOP3.LUT R36, R41, 0xffff0000, RZ, 0xc0, !PT ;  /* 0xffff000029247812 */ /* 0x000fe400078ec0ff */
[----:B------:R-:W-:Y:S02]  /*7930*/  LOP3.LUT R38, R43, 0xffff0000, RZ, 0xc0, !PT ;  /* 0xffff00002b267812 */ /* 0x000fe400078ec0ff */
[----:B------:R-:W-:Y:S02]  /*7940*/  SHF.L.U32 R37, R51, 0x10, RZ ;  /* 0x0000001033257819 */ /* 0x000fe400000006ff */
[----:B------:R-:W-:Y:S02]  /*7950*/  ISETP.NE.AND P6, PT, R80, RZ, PT ;  /* 0x000000ff5000720c */ /* 0x000fe40003fc5270 */
[----:B------:R-:W-:Y:S01]  /*7960*/  ISETP.NE.AND P1, PT, R73, RZ, PT ;  /* 0x000000ff4900720c */ /* 0x000fe20003f25270 */
[----:B------:R-:W4:Y:S01]  /*7970*/  LDTM.16dp256bit.x4 R4, tmem[UR4+0x20] ;  /* 0x00002004000479ee */ /* 0x000f220008120000 */
[----:B------:R-:W-:Y:S02]  /*7980*/  ISETP.NE.U32.OR P0, PT, R79, 0x1, !P6 ;  /* 0x000000014f00780c */ /* 0x000fe40007705470 */
[----:B------:R-:W-:Y:S02]  /*7990*/  MOV R87, UR54 ;  /* 0x0000003600577c02 */ /* 0x000fe40008000f00 */
[----:B------:R-:W-:Y:S09]  /*79a0*/  LEA R93, R39, UR50, 0x3 ;  /* 0x00000032275d7c11 */ /* 0x000ff2000f8e18ff */
[----:B------:R-:W-:Y:S04]  /*79b0*/  @P0 LEA R87, R87, UR50, 0x3 ;  /* 0x0000003257570c11 */ /* 0x000fe8000f8e18ff */
[----:B------:R-:W-:Y:S04]  /*79c0*/  @P0 IADD3 R87, PT, PT, R87, 0x130, RZ ;  /* 0x0000013057570810 */ /* 0x000fe80007ffe0ff */
[----:B-1----:R-:W-:Y:S01]  /*79d0*/  @P0 PRMT R87, R92, 0x654, R87 ;  /* 0x000006545c570816 */ /* 0x002fe20000000057 */
[C---:B----4-:R-:W-:Y:S01]  /*79e0*/  FMUL R0, R33.reuse, R4 ;  /* 0x0000000421007220 */ /* 0x050fe20000400000 */
[C---:B------:R-:W-:Y:S01]  /*79f0*/  FMUL R2, R33.reuse, R5 ;  /* 0x0000000521027220 */ /* 0x040fe20000400000 */
[C---:B------:R-:W-:Y:S01]  /*7a00*/  FMUL R3, R33.reuse, R6 ;  /* 0x0000000621037220 */ /* 0x040fe20000400000 */
[----:B------:R-:W-:Y:S01]  /*7a10*/  FMUL R7, R33, R7 ;  /* 0x0000000721077220 */ /* 0x000fe20000400000 */
[----:B------:R-:W-:Y:S01]  /*7a20*/  FFMA R0, R35, R20, R0 ;  /* 0x0000001423007223 */ /* 0x000fe20000000000 */
[----:B------:R-:W-:Y:S01]  /*7a30*/  SHF.L.U32 R20, R41, 0x10, RZ ;  /* 0x0000001029147819 */ /* 0x000fe200000006ff */
[----:B------:R-:W-:Y:S01]  /*7a40*/  FFMA R2, R35, R21, R2 ;  /* 0x0000001523027223 */ /* 0x000fe20000000002 */
[----:B------:R-:W-:Y:S01]  /*7a50*/  SHF.L.U32 R21, R43, 0x10, RZ ;  /* 0x000000102b157819 */ /* 0x000fe200000006ff */
[C---:B------:R-:W-:Y:S01]  /*7a60*/  FMUL R4, R33.reuse, R8 ;  /* 0x0000000821047220 */ /* 0x040fe20000400000 */
[----:B------:R-:W-:Y:S01]  /*7a70*/  FMUL R5, R33, R9 ;  /* 0x0000000921057220 */ /* 0x000fe20000400000 */
[C---:B------:R-:W-:Y:S01]  /*7a80*/  FFMA R3, R35.reuse, R20, R3 ;  /* 0x0000001423037223 */ /* 0x040fe20000000003 */
[C---:B------:R-:W-:Y:S01]  /*7a90*/  SHF.L.U32 R20, R42.reuse, 0x10, RZ ;  /* 0x000000102a147819 */ /* 0x040fe200000006ff */
[----:B------:R-:W-:Y:S01]  /*7aa0*/  FFMA R7, R35, R36, R7 ;  /* 0x0000002423077223 */ /* 0x000fe20000000007 */
[----:B------:R-:W-:Y:S01]  /*7ab0*/  LOP3.LUT R36, R42, 0xffff0000, RZ, 0xc0, !PT ;  /* 0xffff00002a247812 */ /* 0x000fe200078ec0ff */
[----:B------:R-:W-:Y:S01]  /*7ac0*/  FMUL R6, R33, R10 ;  /* 0x0000000a21067220 */ /* 0x000fe20000400000 */
[----:B------:R-:W-:Y:S01]  /*7ad0*/  F2FP.BF16.F32.PACK_AB R44, R2, R0 ;  /* 0x00000000022c723e */ /* 0x000fe200000010ff */
[C---:B------:R-:W-:Y:S01]  /*7ae0*/  FFMA R4, R35.reuse, R20, R4 ;  /* 0x0000001423047223 */ /* 0x040fe20000000004 */
[C---:B------:R-:W-:Y:S01]  /*7af0*/  SHF.L.U32 R20, R48.reuse, 0x10, RZ ;  /* 0x0000001030147819 */ /* 0x040fe200000006ff */
[----:B------:R-:W-:Y:S01]  /*7b00*/  FFMA R5, R35, R36, R5 ;  /* 0x0000002423057223 */ /* 0x000fe20000000005 */
[----:B------:R-:W-:Y:S01]  /*7b10*/  LOP3.LUT R36, R48, 0xffff0000, RZ, 0xc0, !PT ;  /* 0xffff000030247812 */ /* 0x000fe200078ec0ff */
[----:B------:R-:W-:Y:S01]  /*7b20*/  FMUL R11, R33, R11 ;  /* 0x0000000b210b7220 */ /* 0x000fe20000400000 */
[----:B------:R-:W-:Y:S01]  /*7b30*/  F2FP.BF16.F32.PACK_AB R45, R7, R3 ;  /* 0x00000003072d723e */ /* 0x000fe200000010ff */
[----:B------:R-:W-:Y:S01]  /*7b40*/  FFMA R6, R35, R21, R6 ;  /* 0x0000001523067223 */ /* 0x000fe20000000006 */
[----:B------:R-:W-:Y:S01]  /*7b50*/  SHF.L.U32 R21, R49, 0x10, RZ ;  /* 0x0000001031157819 */ /* 0x000fe200000006ff */
[----:B------:R-:W-:Y:S01]  /*7b60*/  FMUL R8, R33, R12 ;  /* 0x0000000c21087220 */ /* 0x000fe20000400000 */
[----:B------:R-:W-:Y:S01]  /*7b70*/  F2FP.BF16.F32.PACK_AB R46, R5, R4 ;  /* 0x00000004052e723e */ /* 0x000fe200000010ff */
[C---:B------:R-:W-:Y:S01]  /*7b80*/  FMUL R9, R33.reuse, R13 ;  /* 0x0000000d21097220 */ /* 0x040fe20000400000 */
[----:B------:R-:W-:Y:S01]  /*7b90*/  FMUL R10, R33, R14 ;  /* 0x0000000e210a7220 */ /* 0x000fe20000400000 */
[C---:B------:R-:W-:Y:S01]  /*7ba0*/  FFMA R11, R35.reuse, R38, R11 ;  /* 0x00000026230b7223 */ /* 0x040fe2000000000b */
[C---:B------:R-:W-:Y:S01]  /*7bb0*/  FFMA R8, R35.reuse, R20, R8 ;  /* 0x0000001423087223 */ /* 0x040fe20000000008 */
[C---:B------:R-:W-:Y:S01]  /*7bc0*/  FFMA R9, R35.reuse, R36, R9 ;  /* 0x0000002423097223 */ /* 0x040fe20000000009 */
[----:B------:R-:W-:Y:S01]  /*7bd0*/  FFMA R10, R35, R21, R10 ;  /* 0x00000015230a7223 */ /* 0x000fe2000000000a */
[----:B------:R-:W-:Y:S01]  /*7be0*/  LOP3.LUT R20, R49, 0xffff0000, RZ, 0xc0, !PT ;  /* 0xffff000031147812 */ /* 0x000fe200078ec0ff */
[C---:B------:R-:W-:Y:S01]  /*7bf0*/  FMUL R15, R33.reuse, R15 ;  /* 0x0000000f210f7220 */ /* 0x040fe20000400000 */
[C---:B------:R-:W-:Y:S01]  /*7c00*/  SHF.L.U32 R21, R50.reuse, 0x10, RZ ;  /* 0x0000001032157819 */ /* 0x040fe200000006ff */
[C---:B------:R-:W-:Y:S01]  /*7c10*/  FMUL R12, R33.reuse, R16 ;  /* 0x00000010210c7220 */ /* 0x040fe20000400000 */
[----:B------:R-:W-:Y:S01]  /*7c20*/  LOP3.LUT R36, R50, 0xffff0000, RZ, 0xc0, !PT ;  /* 0xffff000032247812 */ /* 0x000fe200078ec0ff */
[C---:B------:R-:W-:Y:S01]  /*7c30*/  FMUL R13, R33.reuse, R17 ;  /* 0x00000011210d7220 */ /* 0x040fe20000400000 */
[----:B------:R-:W-:Y:S01]  /*7c40*/  FMUL R14, R33, R18 ;  /* 0x00000012210e7220 */ /* 0x000fe20000400000 */
[----:B------:R-:W-:Y:S01]  /*7c50*/  LOP3.LUT R38, R51, 0xffff0000, RZ, 0xc0, !PT ;  /* 0xffff000033267812 */ /* 0x000fe200078ec0ff */
        /* <DEDUP_REMOVED lines=8> */
[----:B------:R-:W-:Y:S01]  /*7ce0*/  F2FP.BF16.F32.PACK_AB R89, R15, R10 ;  /* 0x0000000a0f59723e */ /* 0x000fe200000010ff */
[----:B------:R1:W-:Y:S01]  /*7cf0*/  STSM.16.M88.4 [R82+0x1200], R44 ;  /* 0x0012002c52007844 */ /* 0x0003e20000000200 */
[----:B------:R-:W-:Y:S02]  /*7d00*/  F2FP.BF16.F32.PACK_AB R90, R13, R12 ;  /* 0x0000000c0d5a723e */ /* 0x000fe400000010ff */
[----:B------:R-:W-:Y:S02]  /*7d10*/  F2FP.BF16.F32.PACK_AB R91, R19, R14 ;  /* 0x0000000e135b723e */ /* 0x000fe400000010ff */
[----:B------:R-:W-:Y:S03]  /*7d20*/  @P0 SHF.L.U32 R16, R71, 0x1f, RZ ;  /* 0x0000001f47100819 */ /* 0x000fe600000006ff */
        /* <DEDUP_REMOVED lines=9> */
[----:B------:R-:W-:Y:S02]  /*7dc0*/  UIADD3 UR4, UP0, UPT, UR56, 0x680, URZ ;  /* 0x0000068038047890 */ /* 0x000fe4000ff1e0ff */
[----:B------:R-:W-:Y:S02]  /*7dd0*/  UIADD3 UR40, UPT, UPT, UR50, 0x1200, URZ ;  /* 0x0000120032287890 */ /* 0x000fe4000fffe0ff */
[----:B------:R-:W-:Y:S02]  /*7de0*/  UIADD3 UR41, UPT, UPT, UR51, 0x20, URZ ;  /* 0x0000002033297890 */ /* 0x000fe4000fffe0ff */
[----:B------:R-:W-:Y:S09]  /*7df0*/  UIADD3.X UR5, UPT, UPT, URZ, UR57, URZ, UP0, !UPT ;  /* 0x00000039ff057290 */ /* 0x000ff200087fe4ff */
[----:B------:R2:W-:Y:S01]  /*7e00*/  UTMASTG.4D [UR40], [UR4] ;  /* 0x00000028040073b5 */ /* 0x0005e20008018000 */
[----:B------:R0:W-:Y:S01]  /*7e10*/  UTMACMDFLUSH ;  /* 0x00000000000079b7 */ /* 0x0001e20000000000 */
[----:B--2---:R-:W-:Y:S04]  /*7e20*/  DEPBAR.LE SB0, 0x1 ;  /* 0x000080400000791a */ /* 0x004fe80000000000 */
.L_x_121:
[----:B------:R-:W-:Y:S05]  /*7e30*/  BSYNC.RECONVERGENT B0 ;  /* 0x0000000000007941 */ /* 0x000fea0003800200 */
.L_x_120:
[----:B------:R-:W-:Y:S01]  /*7e40*/  BAR.SYNC.DEFER_BLOCKING 0x1, 0x80 ;  /* 0x0042000000007b1d */ /* 0x000fe20000010000 */
[----:B------:R-:W-:Y:S04]  /*7e50*/  UIADD3 UR45, UPT, UPT, UR54, 0x1, URZ ;  /* 0x00000001362d7890 */ /* 0x000fe8000fffe0ff */
[----:B------:R-:W-:Y:S04]  /*7e60*/  UISETP.NE.AND UP0, UPT, UR45, 0x4, UPT ;  /* 0x000000042d00788c */ /* 0x000fe8000bf05270 */
[----:B------:R-:W-:Y:S01]  /*7e70*/  USEL UR45, UR45, URZ, UP0 ;  /* 0x000000ff2d2d7287 */ /* 0x000fe20008000000 */
[----:B------:R2:W-:Y:S01]  /*7e80*/  @P0 SYNCS.ARRIVE.TRANS64.RED.A1T0 RZ, [R87+URZ], RZ ;  /* 0x000000ff57ff09a7 */ /* 0x0005e200081004ff */
[----:B------:R-:W-:Y:S01]  /*7e90*/  BSSY B1, `(.L_x_122) ;  /* 0x0000013000017945 */ /* 0x000fe20003800000 */
[----:B------:R-:W4:Y:S02]  /*7ea0*/  @P0 SYNCS.PHASECHK.TRANS64.TRYWAIT P1, [R93+URZ+0x110], R16 ;  /* 0x000110105d0005a7 */ /* 0x000f2400080211ff */
[----:B----4-:R-:W-:Y:S01]  /*7eb0*/  @P0 SEL R85, RZ, 0x1, !P1 ;  /* 0x00000001ff550807 */ /* 0x010fe20004800000 */
[----:B--2---:R-:W-:Y:S06]  /*7ec0*/  @!P0 BRA `(.L_x_123) ;  /* 0x00000000003c8947 */ /* 0x004fec0003800000 */
[----:B------:R-:W-:Y:S01]  /*7ed0*/  ISETP.NE.U32.AND P0, PT, R86, 0x1, PT ;  /* 0x000000015600780c */ /* 0x000fe20003f05070 */
[----:B------:R-:W-:Y:S01]  /*7ee0*/  BSSY B0, `(.L_x_124) ;  /* 0x0000008000007945 */ /* 0x000fe20003800000 */
[----:B------:R-:W-:Y:S11]  /*7ef0*/  ISETP.NE.AND P1, PT, R85, RZ, PT ;  /* 0x000000ff5500720c */ /* 0x000ff60003f25270 */
[----:B------:R-:W-:Y:S04]  /*7f00*/  @P0 IMAD R2, R39, 0x1000, R84 ;  /* 0x0000100027020824 */ /* 0x000fe800078e0254 */
[----:B------:R-:W-:Y:S01]  /*7f10*/  @P0 VIADD R0, R2, UR50 ;  /* 0x0000003202000c36 */ /* 0x000fe20008000000 */
[----:B------:R-:W-:Y:S06]  /*7f20*/  @P1 BRA `(.L_x_125) ;  /* 0x00000000000c1947 */ /* 0x000fec0003800000 */
[----:B------:R-:W-:Y:S04]  /*7f30*/  SHF.L.U32 R4, R71, 0x1f, RZ ;  /* 0x0000001f47047819 */ /* 0x000fe800000006ff */
[----:B------:R-:W2:Y:S02]  /*7f40*/  SYNCS.PHASECHK.TRANS64.TRYWAIT P1, [R93+URZ+0x110], R4 ;  /* 0x000110045d0075a7 */ /* 0x000ea400080211ff */
[----:B--2---:R-:W-:Y:S05]  /*7f50*/  @!P1 BRA `(.L_x_126) ;  /* 0x00000020003c9947 */ /* 0x004fea0003800000 */
.L_x_125:
[----:B------:R-:W-:Y:S05]  /*7f60*/  BSYNC B0 ;  /* 0x0000000000007941 */ /* 0x000fea0003800000 */
.L_x_124:
[----:B------:R-:W-:Y:S01]  /*7f70*/  @P0 IADD3 R0, PT, PT, R77, R0, RZ ;  /* 0x000000004d000210 */ /* 0x000fe20007ffe0ff */
[----:B------:R-:W-:Y:S05]  /*7f80*/  @P0 WARPSYNC.ALL ;  /* 0x0000000000000948 */ /* 0x000fea0003800000 */
[----:B------:R4:W1:Y:S01]  /*7f90*/  @P0 LDSM.16.M88.4 R40, [R2+UR50+0x200] ;  /* 0x000200320228083b */ /* 0x0008620008000200 */
[----:B------:R-:W-:Y:S03]  /*7fa0*/  IADD3 R39, PT, PT, R39, 0x1, RZ ;  /* 0x0000000127277810 */ /* 0x000fe60007ffe0ff */
[----:B------:R4:W1:Y:S04]  /*7fb0*/  @P0 LDSM.16.M88.4 R48, [R0+0x200] ;  /* 0x000200000030083b */ /* 0x0008680000000200 */
.L_x_123:
[----:B------:R-:W-:Y:S05]  /*7fc0*/  BSYNC B1 ;  /* 0x0000000000017941 */ /* 0x000fea0003800000 */
.L_x_122:
[----:B------:R-:W-:Y:S05]  /*7fd0*/  VIADD R3, R34, 0x40 ;  /* 0x0000004022037836 */ /* 0x000fea0000000000 */
[----:B------:R-:W-:Y:S04]  /*7fe0*/  SHF.R.U32.HI R3, RZ, 0x15, R3 ;  /* 0x00000015ff037819 */ /* 0x000fe80000011603 */
[----:B------:R-:W-:Y:S11]  /*7ff0*/  LOP3.LUT P0, RZ, R3, 0x3, R74, 0x48, !PT ;  /* 0x0000000303ff7812 */ /* 0x000ff6000780484a */
[----:B------:R-:W-:Y:S02]  /*8000*/  @!UPT UIADD3 URZ, UPT, UPT, URZ, URZ, URZ ;  /* 0x000000fffffff290 */ /* 0x000fe4000fffe0ff */
[----:B------:R-:W-:Y:S05]  /*8010*/  @!P0 BRA `(.L_x_127) ;  /* 0x0000000000408947 */ /* 0x000fea0003800000 */
[----:B------:R-:W5:Y:S01]  /*8020*/  LDCU.64 UR8, c[0x4][0x70] ;  /* 0x01000e00ff0877ac */ /* 0x000f620008000a00 */
[----:B------:R-:W-:Y:S01]  /*8030*/  MOV R3, 0x0 ;  /* 0x0000000000037802 */ /* 0x000fe20000000f00 */
[----:B------:R-:W-:Y:S02]  /*8040*/  HFMA2 R12, -RZ, RZ, 0, 5.9604644775390625e-08 ;  /* 0x00000001ff0c7431 */ /* 0x000fe400000001ff */
[----:B------:R-:W-:Y:S02]  /*8050*/  IMAD.MOV.U32 R8, RZ, RZ, 0x192 ;  /* 0x00000192ff087424 */ /* 0x000fe400078e00ff */
[----:B------:R-:W-:Y:S01]  /*8060*/  IMAD.MOV.U32 R13, RZ, RZ, RZ ;  /* 0x000000ffff0d7224 */ /* 0x000fe200078e00ff */
[----:B------:R-:W3:Y:S01]  /*8070*/  LDCU.64 UR6, c[0x4][0x78] ;  /* 0x01000f00ff0677ac */ /* 0x000ee20008000a00 */
[----:B----4-:R-:W4:Y:S01]  /*8080*/  LDC.64 R2, c[0x4][R3] ;  /* 0x0100000003027b82 */ /* 0x010f220000000a00 */
[----:B------:R-:W1:Y:S01]  /*8090*/  LDCU.64 UR4, c[0x4][0x10] ;  /* 0x01000200ff0477ac */ /* 0x000e620008000a00 */
[----:B-----5:R-:W-:Y:S01]  /*80a0*/  MOV R5, UR9 ;  /* 0x0000000900057c02 */ /* 0x020fe20008000f00 */
[----:B--2---:R-:W-:Y:S01]  /*80b0*/  IMAD.U32 R4, RZ, RZ, UR8 ;  /* 0x00000008ff047e24 */ /* 0x004fe2000f8e00ff */
[----:B---3--:R-:W-:Y:S01]  /*80c0*/  MOV R7, UR7 ;  /* 0x0000000700077c02 */ /* 0x008fe20008000f00 */
[----:B------:R-:W-:Y:S01]  /*80d0*/  IMAD.U32 R6, RZ, RZ, UR6 ;  /* 0x00000006ff067e24 */ /* 0x000fe2000f8e00ff */
[----:B-1----:R-:W-:Y:S01]  /*80e0*/  MOV R11, UR5 ;  /* 0x00000005000b7c02 */ /* 0x002fe20008000f00 */
[----:B------:R-:W-:Y:S02]  /*80f0*/  IMAD.U32 R10, RZ, RZ, UR4 ;  /* 0x00000004ff0a7e24 */ /* 0x000fe4000f8e00ff */
[----:B------:R-:W-:Y:S07]  /*8100*/  LEPC R20, `(.L_x_127) ;  /* 0x000000001014794e */ /* 0x000fee0000000000 */
[----:B----4-:R-:W-:Y:S05]  /*8110*/  CALL.ABS.NOINC R2 ;  /* 0x0000000002007343 */ /* 0x010fea0003c00000 */
.L_x_127:
[----:B-1----:R-:W-:Y:S01]  /*8120*/  SHF.L.U32 R20, R40, 0x10, RZ ;  /* 0x0000001028147819 */ /* 0x002fe200000006ff */
[----:B------:R-:W-:Y:S05]  /*8130*/  WARPSYNC.ALL ;  /* 0x0000000000007948 */ /* 0x000fea0003800000 */
[----:B------:R-:W-:Y:S01]  /*8140*/  R2UR UR4, R34 ;  /* 0x00000000220472ca */ /* 0x000fe200000e0000 */
[----:B------:R-:W-:Y:S01]  /*8150*/  BSSY.RECONVERGENT B0, `(.L_x_128) ;  /* 0x0000053000007945 */ /* 0x000fe20003800200 */
[----:B------:R-:W-:Y:S02]  /*8160*/  LOP3.LUT R21, R40, 0xffff0000, RZ, 0xc0, !PT ;  /* 0xffff000028157812 */ /* 0x000fe400078ec0ff */
[----:B------:R-:W-:Y:S02]  /*8170*/  LOP3.LUT R36, R41, 0xffff0000, RZ, 0xc0, !PT ;  /* 0xffff000029247812 */ /* 0x000fe400078ec0ff */
[----:B------:R-:W-:Y:S02]  /*8180*/  SHF.L.U32 R37, R43, 0x10, RZ ;  /* 0x000000102b257819 */ /* 0x000fe400000006ff */
[----:B------:R-:W-:Y:S02]  /*8190*/  LOP3.LUT R38, R51, 0xffff0000, RZ, 0xc0, !PT ;  /* 0xffff000033267812 */ /* 0x000fe400078ec0ff */
[----:B------:R-:W-:Y:S02]  /*81a0*/  ISETP.NE.AND P6, PT, R80, RZ, PT ;  /* 0x000000ff5000720c */ /* 0x000fe40003fc5270 */
[----:B------:R-:W-:Y:S01]  /*81b0*/  ISETP.NE.AND P1, PT, R73, RZ, PT ;  /* 0x000000ff4900720c */ /* 0x000fe20003f25270 */
[----:B--2---:R-:W4:Y:S01]  /*81c0*/  LDTM.16dp256bit.x4 R4, tmem[UR4+0x40] ;  /* 0x00004004000479ee */ /* 0x004f220008120000 */
[----:B------:R-:W-:Y:S02]  /*81d0*/  ISETP.NE.U32.OR P0, PT, R79, 0x1, !P6 ;  /* 0x000000014f00780c */ /* 0x000fe40007705470 */
[----:B------:R-:W-:Y:S11]  /*81e0*/  MOV R87, UR45 ;  /* 0x0000002d00577c02 */ /* 0x000ff60008000f00 */
[----:B------:R-:W-:Y:S02]  /*81f0*/  @P0 LEA R87, R87, UR50, 0x3 ;  /* 0x0000003257570c11 */ /* 0x000fe4000f8e18ff */
[----:B------:R-:W-:Y:S02]  /*8200*/  @P0 SHF.L.U32 R93, R71, 0x1f, RZ ;  /* 0x0000001f475d0819 */ /* 0x000fe400000006ff */
[----:B------:R-:W-:Y:S04]  /*8210*/  @P0 IADD3 R87, PT, PT, R87, 0x130, RZ ;  /* 0x0000013057570810 */ /* 0x000fe80007ffe0ff */
[----:B------:R-:W-:Y:S01]  /*8220*/  @P0 PRMT R87, R92, 0x654, R87 ;  /* 0x000006545c570816 */ /* 0x000fe20000000057 */
[C---:B----4-:R-:W-:Y:S01]  /*8230*/  FMUL R0, R33.reuse, R4 ;  /* 0x0000000421007220 */ /* 0x050fe20000400000 */
[C---:B------:R-:W-:Y:S01]  /*8240*/  FMUL R2, R33.reuse, R5 ;  /* 0x0000000521027220 */ /* 0x040fe20000400000 */
[C---:B------:R-:W-:Y:S01]  /*8250*/  FMUL R3, R33.reuse, R6 ;  /* 0x0000000621037220 */ /* 0x040fe20000400000 */
[----:B------:R-:W-:Y:S01]  /*8260*/  FMUL R7, R33, R7 ;  /* 0x0000000721077220 */ /* 0x000fe20000400000 */
[----:B------:R-:W-:Y:S01]  /*8270*/  FFMA R0, R35, R20, R0 ;  /* 0x0000001423007223 */ /* 0x000fe20000000000 */
[----:B------:R-:W-:Y:S01]  /*8280*/  SHF.L.U32 R20, R41, 0x10, RZ ;  /* 0x0000001029147819 */ /* 0x000fe200000006ff */
[----:B------:R-:W-:Y:S01]  /*8290*/  FFMA R2, R35, R21, R2 ;  /* 0x0000001523027223 */ /* 0x000fe20000000002 */
[C---:B------:R-:W-:Y:S01]  /*82a0*/  SHF.L.U32 R21, R42.reuse, 0x10, RZ ;  /* 0x000000102a157819 */ /* 0x040fe200000006ff */
[C---:B------:R-:W-:Y:S01]  /*82b0*/  FMUL R4, R33.reuse, R8 ;  /* 0x0000000821047220 */ /* 0x040fe20000400000 */
[----:B------:R-:W-:Y:S01]  /*82c0*/  FMUL R5, R33, R9 ;  /* 0x0000000921057220 */ /* 0x000fe20000400000 */
[C---:B------:R-:W-:Y:S01]  /*82d0*/  FFMA R3, R35.reuse, R20, R3 ;  /* 0x0000001423037223 */ /* 0x040fe20000000003 */
[----:B------:R-:W-:Y:S01]  /*82e0*/  LOP3.LUT R20, R42, 0xffff0000, RZ, 0xc0, !PT ;  /* 0xffff00002a147812 */ /* 0x000fe200078ec0ff */
[----:B------:R-:W-:Y:S01]  /*82f0*/  FFMA R7, R35, R36, R7 ;  /* 0x0000002423077223 */ /* 0x000fe20000000007 */
[----:B------:R-:W-:Y:S01]  /*8300*/  LOP3.LUT R36, R43, 0xffff0000, RZ, 0xc0, !PT ;  /* 0xffff00002b247812 */ /* 0x000fe200078ec0ff */
[C---:B------:R-:W-:Y:S01]  /*8310*/  FMUL R6, R33.reuse, R10 ;  /* 0x0000000a21067220 */ /* 0x040fe20000400000 */
[----:B------:R-:W-:Y:S01]  /*8320*/  F2FP.BF16.F32.PACK_AB R44, R2, R0 ;  /* 0x00000000022c723e */ /* 0x000fe200000010ff */
[----:B------:R-:W-:Y:S01]  /*8330*/  FMUL R11, R33, R11 ;  /* 0x0000000b210b7220 */ /* 0x000fe20000400000 */
[----:B------:R-:W-:Y:S01]  /*8340*/  F2FP.BF16.F32.PACK_AB R45, R7, R3 ;  /* 0x00000003072d723e */ /* 0x000fe200000010ff */
[----:B------:R-:W-:Y:S01]  /*8350*/  FFMA R4, R35, R21, R4 ;  /* 0x0000001523047223 */ /* 0x000fe20000000004 */
[----:B------:R-:W-:Y:S01]  /*8360*/  SHF.L.U32 R21, R49, 0x10, RZ ;  /* 0x0000001031157819 */ /* 0x000fe200000006ff */
[C---:B------:R-:W-:Y:S01]  /*8370*/  FFMA R5, R35.reuse, R20, R5 ;  /* 0x0000001423057223 */ /* 0x040fe20000000005 */
[C---:B------:R-:W-:Y:S01]  /*8380*/  SHF.L.U32 R20, R48.reuse, 0x10, RZ ;  /* 0x0000001030147819 */ /* 0x040fe200000006ff */
[----:B------:R-:W-:Y:S01]  /*8390*/  FFMA R6, R35, R37, R6 ;  /* 0x0000002523067223 */ /* 0x000fe20000000006 */
[----:B------:R-:W-:Y:S01]  /*83a0*/  SHF.L.U32 R37, R51, 0x10, RZ ;  /* 0x0000001033257819 */ /* 0x000fe200000006ff */
[----:B------:R-:W-:Y:S01]  /*83b0*/  FFMA R11, R35, R36, R11 ;  /* 0x00000024230b7223 */ /* 0x000fe2000000000b */
[----:B------:R-:W-:Y:S01]  /*83c0*/  LOP3.LUT R36, R48, 0xffff0000, RZ, 0xc0, !PT ;  /* 0xffff000030247812 */ /* 0x000fe200078ec0ff */
[C---:B------:R-:W-:Y:S01]  /*83d0*/  FMUL R8, R33.reuse, R12 ;  /* 0x0000000c21087220 */ /* 0x040fe20000400000 */
[C---:B------:R-:W-:Y:S01]  /*83e0*/  FMUL R9, R33.reuse, R13 ;  /* 0x0000000d21097220 */ /* 0x040fe20000400000 */
[C---:B------:R-:W-:Y:S01]  /*83f0*/  FMUL R10, R33.reuse, R14 ;  /* 0x0000000e210a7220 */ /* 0x040fe20000400000 */
[----:B------:R-:W-:Y:S01]  /*8400*/  FMUL R15, R33, R15 ;  /* 0x0000000f210f7220 */ /* 0x000fe20000400000 */
        /* <DEDUP_REMOVED lines=21> */
[----:B------:R-:W-:Y:S02]  /*8560*/  F2FP.BF16.F32.PACK_AB R91, R19, R14 ;  /* 0x0000000e135b723e */ /* 0x000fe400000010ff */
[----:B------:R-:W-:Y:S03]  /*8570*/  LEA R16, R39, UR50, 0x3 ;  /* 0x0000003227107c11 */ /* 0x000fe6000f8e18ff */
        /* <DEDUP_REMOVED lines=16> */
.L_x_129:
[----:B------:R-:W-:Y:S05]  /*8680*/  BSYNC.RECONVERGENT B0 ;  /* 0x0000000000007941 */ /* 0x000fea0003800200 */
.L_x_128:
        /* <DEDUP_REMOVED lines=18> */
.L_x_133:
[----:B------:R-:W-:Y:S05]  /*87b0*/  BSYNC B0 ;  /* 0x0000000000007941 */ /* 0x000fea0003800000 */
.L_x_132:
[----:B------:R-:W-:Y:S01]  /*87c0*/  @P0 IADD3 R0, PT, PT, R77, R0, RZ ;  /* 0x000000004d000210 */ /* 0x000fe20007ffe0ff */
[----:B------:R-:W-:Y:S05]  /*87d0*/  @P0 WARPSYNC.ALL ;  /* 0x0000000000000948 */ /* 0x000fea0003800000 */
[----:B------:R4:W1:Y:S04]  /*87e0*/  @P0 LDSM.16.M88.4 R40, [R39+UR50+0x200] ;  /* 0x000200322728083b */ /* 0x0008680008000200 */
[----:B------:R4:W1:Y:S02]  /*87f0*/  @P0 LDSM.16.M88.4 R48, [R0+0x200] ;  /* 0x000200000030083b */ /* 0x0008640000000200 */
.L_x_131:
[----:B------:R-:W-:Y:S05]  /*8800*/  BSYNC B1 ;  /* 0x0000000000017941 */ /* 0x000fea0003800000 */
.L_x_130:
        /* <DEDUP_REMOVED lines=11> */
[----:B------:R-:W1:Y:S01]  /*88c0*/  LDC.64 R2, c[0x4][R3] ;  /* 0x0100000003027b82 */ /* 0x000e620000000a00 */
        /* <DEDUP_REMOVED lines=9> */
.L_x_135:
[----:B------:R-:W-:Y:S01]  /*8960*/  ISETP.NE.AND P0, PT, R73, RZ, PT ;  /* 0x000000ff4900720c */ /* 0x000fe20003f05270 */
[----:B------:R-:W-:Y:S05]  /*8970*/  WARPSYNC.ALL ;  /* 0x0000000000007948 */ /* 0x000fea0003800000 */
[----:B------:R-:W-:Y:S01]  /*8980*/  R2UR UR4, R34 ;  /* 0x00000000220472ca */ /* 0x000fe200000e0000 */
[----:B------:R-:W-:Y:S01]  /*8990*/  BSSY.RECONVERGENT B0, `(.L_x_136) ;  /* 0x0000050000007945 */ /* 0x000fe20003800200 */
[----:B------:R-:W-:Y:S02]  /*89a0*/  R2UR UR5, R83 ;  /* 0x00000000530572ca */ /* 0x000fe400000e0000 */
[C---:B-1----:R-:W-:Y:S02]  /*89b0*/  SHF.L.U32 R20, R40.reuse, 0x10, RZ ;  /* 0x0000001028147819 */ /* 0x042fe400000006ff */
[----:B------:R-:W-:Y:S02]  /*89c0*/  LOP3.LUT R21, R40, 0xffff0000, RZ, 0xc0, !PT ;  /* 0xffff000028157812 */ /* 0x000fe400078ec0ff */
[C---:B------:R-:W-:Y:S02]  /*89d0*/  SHF.L.U32 R36, R41.reuse, 0x10, RZ ;  /* 0x0000001029247819 */ /* 0x040fe400000006ff */
[----:B------:R-:W-:Y:S02]  /*89e0*/  LOP3.LUT R38, R41, 0xffff0000, RZ, 0xc0, !PT ;  /* 0xffff000029267812 */ /* 0x000fe400078ec0ff */
[C---:B------:R-:W-:Y:S01]  /*89f0*/  SHF.L.U32 R37, R42.reuse, 0x10, RZ ;  /* 0x000000102a257819 */ /* 0x040fe200000006ff */
[----:B------:R-:W1:Y:S01]  /*8a00*/  LDTM.16dp256bit.x4 R4, tmem[UR4+0x60] ;  /* 0x00006004000479ee */ /* 0x000e620008120000 */
[----:B------:R-:W-:Y:S01]  /*8a10*/  LOP3.LUT R40, R42, 0xffff0000, RZ, 0xc0, !PT ;  /* 0xffff00002a287812 */ /* 0x000fe200078ec0ff */
[----:B------:R-:W-:Y:S01]  /*8a20*/  NOP ;  /* 0x0000000000007918 */ /* 0x000fe20000000000 */
[C---:B----4-:R-:W-:Y:S01]  /*8a30*/  SHF.L.U32 R39, R43.reuse, 0x10, RZ ;  /* 0x000000102b277819 */ /* 0x050fe200000006ff */
[----:B------:R-:W-:Y:S01]  /*8a40*/  UIADD3 UR5, UPT, UPT, UR5, 0x180, URZ ;  /* 0x0000018005057890 */ /* 0x000fe2000fffe0ff */
[----:B------:R-:W-:Y:S02]  /*8a50*/  LOP3.LUT R42, R43, 0xffff0000, RZ, 0xc0, !PT ;  /* 0xffff00002b2a7812 */ /* 0x000fe400078ec0ff */
[C---:B------:R-:W-:Y:S01]  /*8a60*/  SHF.L.U32 R41, R48.reuse, 0x10, RZ ;  /* 0x0000001030297819 */ /* 0x040fe200000006ff */
[----:B------:R-:W-:Y:S01]  /*8a70*/  UPRMT UR5, UR48, 0x654, UR5 ;  /* 0x0000065430057896 */ /* 0x000fe20008000005 */
[----:B------:R-:W-:Y:S02]  /*8a80*/  LOP3.LUT R44, R48, 0xffff0000, RZ, 0xc0, !PT ;  /* 0xffff0000302c7812 */ /* 0x000fe400078ec0ff */
[C---:B------:R-:W-:Y:S02]  /*8a90*/  SHF.L.U32 R43, R49.reuse, 0x10, RZ ;  /* 0x00000010312b7819 */ /* 0x040fe400000006ff */
[----:B------:R-:W-:Y:S02]  /*8aa0*/  LOP3.LUT R46, R49, 0xffff0000, RZ, 0xc0, !PT ;  /* 0xffff0000312e7812 */ /* 0x000fe400078ec0ff */
[C---:B------:R-:W-:Y:S02]  /*8ab0*/  SHF.L.U32 R45, R50.reuse, 0x10, RZ ;  /* 0x00000010322d7819 */ /* 0x040fe400000006ff */
[----:B-1----:R-:W-:Y:S01]  /*8ac0*/  SYNCS.ARRIVE.TRANS64.RED.A1T0 RZ, [UR5], RZ ;  /* 0x000000ffffff79a7 */ /* 0x002fe20008100405 */
[----:B------:R-:W-:Y:S02]  /*8ad0*/  LOP3.LUT R48, R50, 0xffff0000, RZ, 0xc0, !PT ;  /* 0xffff000032307812 */ /* 0x000fe400078ec0ff */
[C---:B------:R-:W-:Y:S02]  /*8ae0*/  SHF.L.U32 R47, R51.reuse, 0x10, RZ ;  /* 0x00000010332f7819 */ /* 0x040fe400000006ff */
[----:B------:R-:W-:Y:S01]  /*8af0*/  LOP3.LUT R50, R51, 0xffff0000, RZ, 0xc0, !PT ;  /* 0xffff000033327812 */ /* 0x000fe200078ec0ff */
[C---:B------:R-:W-:Y:S01]  /*8b00*/  FMUL R0, R33.reuse, R4 ;  /* 0x0000000421007220 */ /* 0x040fe20000400000 */
[C---:B------:R-:W-:Y:S01]  /*8b10*/  FMUL R2, R33.reuse, R5 ;  /* 0x0000000521027220 */ /* 0x040fe20000400000 */
[C---:B------:R-:W-:Y:S01]  /*8b20*/  FMUL R3, R33.reuse, R6 ;  /* 0x0000000621037220 */ /* 0x040fe20000400000 */
[----:B------:R-:W-:Y:S01]  /*8b30*/  FMUL R7, R33, R7 ;  /* 0x0000000721077220 */ /* 0x000fe20000400000 */
[C---:B------:R-:W-:Y:S01]  /*8b40*/  FFMA R0, R35.reuse, R20, R0 ;  /* 0x0000001423007223 */ /* 0x040fe20000000000 */
[C---:B------:R-:W-:Y:S01]  /*8b50*/  FFMA R2, R35.reuse, R21, R2 ;  /* 0x0000001523027223 */ /* 0x040fe20000000002 */
[C---:B------:R-:W-:Y:S01]  /*8b60*/  FFMA R3, R35.reuse, R36, R3 ;  /* 0x0000002423037223 */ /* 0x040fe20000000003 */
[----:B------:R-:W-:Y:S01]  /*8b70*/  FFMA R7, R35, R38, R7 ;  /* 0x0000002623077223 */ /* 0x000fe20000000007 */
[C---:B------:R-:W-:Y:S01]  /*8b80*/  FMUL R4, R33.reuse, R8 ;  /* 0x0000000821047220 */ /* 0x040fe20000400000 */
[C---:B------:R-:W-:Y:S01]  /*8b90*/  FMUL R5, R33.reuse, R9 ;  /* 0x0000000921057220 */ /* 0x040fe20000400000 */
[----:B---3--:R-:W-:Y:S01]  /*8ba0*/  F2FP.BF16.F32.PACK_AB R84, R2, R0 ;  /* 0x000000000254723e */ /* 0x008fe200000010ff */
[----:B------:R-:W-:Y:S01]  /*8bb0*/  FMUL R6, R33, R10 ;  /* 0x0000000a21067220 */ /* 0x000fe20000400000 */
[----:B------:R-:W-:Y:S01]  /*8bc0*/  F2FP.BF16.F32.PACK_AB R85, R7, R3 ;  /* 0x000000030755723e */ /* 0x000fe200000010ff */
[C---:B------:R-:W-:Y:S01]  /*8bd0*/  FFMA R4, R35.reuse, R37, R4 ;  /* 0x0000002523047223 */ /* 0x040fe20000000004 */
[----:B------:R-:W-:Y:S01]  /*8be0*/  FFMA R5, R35, R40, R5 ;  /* 0x0000002823057223 */ /* 0x000fe20000000005 */
[C---:B------:R-:W-:Y:S01]  /*8bf0*/  FMUL R11, R33.reuse, R11 ;  /* 0x0000000b210b7220 */ /* 0x040fe20000400000 */
[C---:B------:R-:W-:Y:S01]  /*8c00*/  FMUL R8, R33.reuse, R12 ;  /* 0x0000000c21087220 */ /* 0x040fe20000400000 */
[----:B------:R-:W-:Y:S01]  /*8c10*/  FMUL R9, R33, R13 ;  /* 0x0000000d21097220 */ /* 0x000fe20000400000 */
[----:B------:R-:W-:Y:S01]  /*8c20*/  FFMA R6, R35, R39, R6 ;  /* 0x0000002723067223 */ /* 0x000fe20000000006 */
        /* <DEDUP_REMOVED lines=38> */
.L_x_137:
[----:B------:R-:W-:Y:S05]  /*8e90*/  BSYNC.RECONVERGENT B0 ;  /* 0x0000000000007941 */ /* 0x000fea0003800200 */
.L_x_136:
[----:B------:R-:W-:Y:S01]  /*8ea0*/  BAR.SYNC.DEFER_BLOCKING 0x1, 0x80 ;  /* 0x0042000000007b1d */ /* 0x000fe20000010000 */
[----:B------:R-:W-:Y:S01]  /*8eb0*/  UISETP.NE.AND UP0, UPT, UR53, -0x4, UPT ;  /* 0xfffffffc3500788c */ /* 0x000fe2000bf05270 */
[----:B------:R-:W-:Y:S08]  /*8ec0*/  IADD3 R0, PT, PT, R30, 0x1, RZ ;  /* 0x000000011e007810 */ /* 0x000ff00007ffe0ff */
[----:B------:R-:W-:Y:S05]  /*8ed0*/  BRA.U !UP0, `(.L_x_138) ;  /* 0x0000000108287547 */ /* 0x000fea000b800000 */
[----:B------:R-:W-:Y:S01]  /*8ee0*/  ISETP.NE.AND P0, PT, R80, RZ, PT ;  /* 0x000000ff5000720c */ /* 0x000fe20003f05270 */
[----:B------:R-:W-:Y:S01]  /*8ef0*/  IMAD.U32 R2, RZ, RZ, UR54 ;  /* 0x00000036ff027e24 */ /* 0x000fe2000f8e00ff */
[----:B------:R-:W-:Y:S02]  /*8f00*/  UIADD3 UR54, UPT, UPT, UR54, 0x1, URZ ;  /* 0x0000000136367890 */ /* 0x000fe4000fffe0ff */
[----:B------:R-:W-:Y:S02]  /*8f10*/  ISETP.NE.U32.OR P0, PT, R79, 0x1, !P0 ;  /* 0x000000014f00780c */ /* 0x000fe40004705470 */
[----:B------:R-:W-:Y:S04]  /*8f20*/  UISETP.NE.AND UP0, UPT, UR54, 0x4, UPT ;  /* 0x000000043600788c */ /* 0x000fe8000bf05270 */
[----:B------:R-:W-:Y:S07]  /*8f30*/  USEL UR54, UR54, URZ, UP0 ;  /* 0x000000ff36367287 */ /* 0x000fee0008000000 */
[----:B------:R-:W-:Y:S05]  /*8f40*/  @P0 LEA R2, R2, UR50, 0x3 ;  /* 0x0000003202020c11 */ /* 0x000fea000f8e18ff */
[----:B------:R-:W-:Y:S05]  /*8f50*/  @P0 VIADD R3, R2, 0x130 ;  /* 0x0000013002030836 */ /* 0x000fea0000000000 */
[----:B------:R-:W-:Y:S04]  /*8f60*/  @P0 PRMT R3, R92, 0x654, R3 ;  /* 0x000006545c030816 */ /* 0x000fe80000000003 */
[----:B------:R2:W-:Y:S03]  /*8f70*/  @P0 SYNCS.ARRIVE.TRANS64.RED.A1T0 RZ, [R3+URZ], RZ ;  /* 0x000000ff03ff09a7 */ /* 0x0005e600081004ff */
.L_x_138:
[----:B------:R-:W-:Y:S01]  /*8f80*/  LOP3.LUT P0, RZ, R62, 0x1, RZ, 0xc0, !PT ;  /* 0x000000013eff7812 */ /* 0x000fe2000780c0ff */
[----:B------:R-:W-:Y:S01]  /*8f90*/  UIADD3 UR53, UPT, UPT, UR53, 0x4, URZ ;  /* 0x0000000435357890 */ /* 0x000fe2000fffe0ff */
[C---:B------:R-:W-:Y:S01]  /*8fa0*/  ISETP.NE.AND P1, PT, R0.reuse, 0x2, PT ;  /* 0x000000020000780c */ /* 0x040fe20003f25270 */
[----:B------:R-:W-:Y:S01]  /*8fb0*/  UMOV UR45, UR52 ;  /* 0x00000034002d7c82 */ /* 0x000fe20008000000 */
[----:B------:R-:W-:Y:S01]  /*8fc0*/  LOP3.LUT R69, R69, 0x1, RZ, 0x3c, !PT ;  /* 0x0000000145457812 */ /* 0x000fe200078e3cff */
[----:B------:R-:W-:Y:S01]  /*8fd0*/  IMAD.IADD R19, R29, 0x1, R58 ;  /* 0x000000011d137824 */ /* 0x000fe200078e023a */
[----:B--2---:R-:W-:Y:S01]  /*8fe0*/  SEL R3, RZ, 0x1, P1 ;  /* 0x00000001ff037807 */ /* 0x004fe20000800000 */
[----:B------:R-:W-:Y:S01]  /*8ff0*/  IMAD.IADD R21, R31, 0x1, R64 ;  /* 0x000000011f157824 */ /* 0x000fe200078e0240 */
[----:B------:R-:W-:Y:S02]  /*9000*/  SEL R30, R0, RZ, P1 ;  /* 0x000000ff001e7207 */ /* 0x000fe40000800000 */
[----:B------:R-:W-:Y:S03]  /*9010*/  LOP3.LUT R70, R70, R3, RZ, 0x3c, !PT ;  /* 0x0000000346467212 */ /* 0x000fe600078e3cff */
[----:B------:R-:W-:Y:S05]  /*9020*/  @P0 BRA `(.L_x_139) ;  /* 0xffffffcc00740947 */ /* 0x000fea000383ffff */
[----:B------:R-:W-:-:S09]  /*9030*/  UISETP.NE.AND UP0, UPT, UR49, URZ, UPT ;  /* 0x000000ff3100728c */ /* 0x000fd2000bf05270 */
[----:B------:R-:W-:Y:S05]  /*9040*/  BRA.U !UP0, `(.L_x_140) ;  /* 0x0000000108487547 */ /* 0x000fea000b800000 */
[----:B------:R-:W2:Y:S02]  /*9050*/  LDCU.64 UR4, c[0x0][0x890] ;  /* 0x00011200ff0477ac */ /* 0x000ea40008000a00 */
[----:B--2---:R-:W-:-:S04]  /*9060*/  UISETP.NE.U32.AND UP0, UPT, UR4, URZ, UPT ;  /* 0x000000ff0400728c */ /* 0x004fc8000bf05070 */
[----:B------:R-:W-:-:S09]  /*9070*/  UISETP.NE.AND.EX UP0, UPT, UR5, URZ, UPT, UP0 ;  /* 0x000000ff0500728c */ /* 0x000fd2000bf05300 */
[----:B------:R-:W-:Y:S05]  /*9080*/  BRA.U UP0, `(.L_x_141) ;  /* 0x00000001000c7547 */ /* 0x000fea000b800000 */
[----:B------:R-:W-:-:S13]  /*9090*/  FSETP.NEU.AND P0, PT, R35, RZ, PT ;  /* 0x000000ff2300720b */ /* 0x000fda0003f0d000 */
[----:B------:R-:W-:Y:S05]  /*90a0*/  @!P0 EXIT ;  /* 0x000000000000894d */ /* 0x000fea0003800000 */
[----:B------:R-:W-:Y:S05]  /*90b0*/  BRA `(.L_x_140) ;  /* 0x00000000002c7947 */ /* 0x000fea0003800000 */
.L_x_141:
[----:B------:R-:W-:Y:S01]  /*90c0*/  ISETP.NE.AND P0, PT, R78, RZ, PT ;  /* 0x000000ff4e00720c */ /* 0x000fe20003f05270 */
[----:B------:R-:W-:-:S12]  /*90d0*/  BSSY.RECONVERGENT B0, `(.L_x_140) ;  /* 0x0000009000007945 */ /* 0x000fd80003800200 */
[----:B------:R-:W-:Y:S05]  /*90e0*/  @P0 BRA `(.L_x_142) ;  /* 0x0000000000140947 */ /* 0x000fea0003800000 */
[----:B------:R-:W2:Y:S02]  /*90f0*/  LDCU.64 UR4, c[0x0][0x888] ;  /* 0x00011100ff0477ac */ /* 0x000ea40008000a00 */
[----:B--2---:R-:W-:-:S04]  /*9100*/  ISETP.NE.U32.AND P0, PT, RZ, UR4, PT ;  /* 0x00000004ff007c0c */ /* 0x004fc8000bf05070 */
[----:B------:R-:W-:-:S13]  /*9110*/  ISETP.NE.AND.EX P0, PT, RZ, UR5, PT, P0 ;  /* 0x00000005ff007c0c */ /* 0x000fda000bf05300 */
[----:B------:R-:W-:Y:S05]  /*9120*/  @!P0 EXIT ;  /* 0x000000000000894d */ /* 0x000fea0003800000 */
[----:B------:R-:W-:Y:S05]  /*9130*/  BRA `(.L_x_143) ;  /* 0x0000000000087947 */ /* 0x000fea0003800000 */
.L_x_142:
[----:B------:R-:W-:-:S13]  /*9140*/  FSETP.NEU.AND P0, PT, R35, RZ, PT ;  /* 0x000000ff2300720b */ /* 0x000fda0003f0d000 */
[----:B------:R-:W-:Y:S05]  /*9150*/  @!P0 EXIT ;  /* 0x000000000000894d */ /* 0x000fea0003800000 */
.L_x_143:
[----:B------:R-:W-:Y:S05]  /*9160*/  BSYNC.RECONVERGENT B0 ;  /* 0x0000000000007941 */ /* 0x000fea0003800200 */
.L_x_140:
[----:B------:R-:W-:Y:S01]  /*9170*/  ULEA UR4, UR54, UR50, 0x3 ;  /* 0x0000003236047291 */ /* 0x000fe2000f8e18ff */
[----:B------:R-:W-:-:S04]  /*9180*/  DEPBAR.LE SB0, 0x0 ;  /* 0x000080000000791a */ /* 0x000fc80000000000 */
[----:B------:R-:W-:-:S04]  /*9190*/  UIADD3 UR4, UPT, UPT, UR4, 0x130, URZ ;  /* 0x0000013004047890 */ /* 0x000fc8000fffe0ff */
[----:B------:R-:W-:-:S09]  /*91a0*/  UPRMT UR4, UR48, 0x654, UR4 ;  /* 0x0000065430047896 */ /* 0x000fd20008000004 */
[----:B------:R-:W-:Y:S01]  /*91b0*/  SYNCS.ARRIVE.TRANS64.RED.A1T0 RZ, [UR4], RZ ;  /* 0x000000ffffff79a7 */ /* 0x000fe20008100404 */
[----:B------:R-:W-:Y:S05]  /*91c0*/  EXIT ;  /* 0x000000000000794d */ /* 0x000fea0003800000 */
.L_x_25:
[----:B------:R-:W-:Y:S07]  /*91d0*/  MOV R3, UR37 ;  /* 0x0000002500037c02 */ /* 0x000fee0008000f00 */
.L_x_144:
[----:B--2---:R2:W3:Y:S02]  /*91e0*/  SYNCS.PHASECHK.TRANS64.TRYWAIT P0, [R3+URZ+0x88], R6 ;  /* 0x00008806030075a7 */ /* 0x0044e400080011ff */
[----:B---3--:R-:W-:Y:S05]  /*91f0*/  @!P0 NANOSLEEP.SYNCS 0x989680 ;  /* 0x009896800000895d */ /* 0x008fea0003900000 */
[----:B------:R-:W3:Y:S02]  /*9200*/  @!P0 SYNCS.PHASECHK.TRANS64 P0, [R3+URZ+0x88], R6 ;  /* 0x00008806030085a7 */ /* 0x000ee400080010ff */
[----:B---3--:R-:W-:Y:S05]  /*9210*/  @!P0 BRA `(.L_x_144) ;  /* 0xfffffffc00f08947 */ /* 0x008fea000383ffff */
[----:B------:R-:W-:Y:S05]  /*9220*/  BRA `(.L_x_24) ;  /* 0xffffff8800b07947 */ /* 0x000fea000383ffff */
.L_x_32:
[----:B------:R-:W-:Y:S07]  /*9230*/  MOV R3, UR41 ;  /* 0x0000002900037c02 */ /* 0x000fee0008000f00 */
.L_x_145:
[----:B--2---:R2:W1:Y:S02]  /*9240*/  SYNCS.PHASECHK.TRANS64.TRYWAIT P0, [R3+URZ+0x88], R6 ;  /* 0x00008806030075a7 */ /* 0x00446400080011ff */
[----:B-1----:R-:W-:Y:S05]  /*9250*/  @!P0 NANOSLEEP.SYNCS 0x989680 ;  /* 0x009896800000895d */ /* 0x002fea0003900000 */
[----:B------:R-:W1:Y:S02]  /*9260*/  @!P0 SYNCS.PHASECHK.TRANS64 P0, [R3+URZ+0x88], R6 ;  /* 0x00008806030085a7 */ /* 0x000e6400080010ff */
[----:B-1----:R-:W-:Y:S05]  /*9270*/  @!P0 BRA `(.L_x_145) ;  /* 0xfffffffc00f08947 */ /* 0x002fea000383ffff */
[----:B------:R-:W-:Y:S05]  /*9280*/  BRA `(.L_x_31) ;  /* 0xffffff90000c7947 */ /* 0x000fea000383ffff */
.L_x_37:
[----:B-1----:R-:W-:-:S07]  /*9290*/  MOV R2, UR35 ;  /* 0x0000002300027c02 */ /* 0x002fce0008000f00 */
.L_x_146:
[----:B-1----:R1:W3:Y:S02]  /*92a0*/  SYNCS.PHASECHK.TRANS64.TRYWAIT P0, [R2+URZ+0x160], R3 ;  /* 0x00016003020075a7 */ /* 0x0022e400080011ff */
[----:B---3--:R-:W-:Y:S05]  /*92b0*/  @!P0 NANOSLEEP.SYNCS 0x989680 ;  /* 0x009896800000895d */ /* 0x008fea0003900000 */
[----:B------:R-:W3:Y:S02]  /*92c0*/  @!P0 SYNCS.PHASECHK.TRANS64 P0, [R2+URZ+0x160], R3 ;  /* 0x00016003020085a7 */ /* 0x000ee400080010ff */
[----:B---3--:R-:W-:Y:S05]  /*92d0*/  @!P0 BRA `(.L_x_146) ;  /* 0xfffffffc00f08947 */ /* 0x008fea000383ffff */
[----:B------:R-:W-:Y:S05]  /*92e0*/  BRA `(.L_x_147) ;  /* 0xffffff9400147947 */ /* 0x000fea000383ffff */
.L_x_41:
[----:B------:R-:W-:-:S07]  /*92f0*/  MOV R0, UR4 ;  /* 0x0000000400007c02 */ /* 0x000fce0008000f00 */
.L_x_148:
[----:B-1----:R1:W2:Y:S02]  /*9300*/  SYNCS.PHASECHK.TRANS64.TRYWAIT P0, [R0+URZ], R3 ;  /* 0x00000003000075a7 */ /* 0x0022a400080011ff */
[----:B--2---:R-:W-:Y:S05]  /*9310*/  @!P0 NANOSLEEP.SYNCS 0x989680 ;  /* 0x009896800000895d */ /* 0x004fea0003900000 */
[----:B------:R-:W2:Y:S02]  /*9320*/  @!P0 SYNCS.PHASECHK.TRANS64 P0, [R0+URZ], R3 ;  /* 0x00000003000085a7 */ /* 0x000ea400080010ff */
[----:B--2---:R-:W-:Y:S05]  /*9330*/  @!P0 BRA `(.L_x_148) ;  /* 0xfffffffc00f08947 */ /* 0x004fea000383ffff */
[----:B------:R-:W-:Y:S05]  /*9340*/  BRA `(.L_x_149) ;  /* 0xffffff9800647947 */ /* 0x000fea000383ffff */
.L_x_42:
[----:B------:R-:W-:-:S07]  /*9350*/  MOV R0, UR4 ;  /* 0x0000000400007c02 */ /* 0x000fce0008000f00 */
.L_x_150:
[----:B-1----:R1:W2:Y:S02]  /*9360*/  SYNCS.PHASECHK.TRANS64.TRYWAIT P0, [R0+URZ], R3 ;  /* 0x00000003000075a7 */ /* 0x0022a400080011ff */
[----:B--2---:R-:W-:Y:S05]  /*9370*/  @!P0 NANOSLEEP.SYNCS 0x989680 ;  /* 0x009896800000895d */ /* 0x004fea0003900000 */
[----:B------:R-:W2:Y:S02]  /*9380*/  @!P0 SYNCS.PHASECHK.TRANS64 P0, [R0+URZ], R3 ;  /* 0x00000003000085a7 */ /* 0x000ea400080010ff */
[----:B--2---:R-:W-:Y:S05]  /*9390*/  @!P0 BRA `(.L_x_150) ;  /* 0xfffffffc00f08947 */ /* 0x004fea000383ffff */
[----:B------:R-:W-:Y:S05]  /*93a0*/  BRA `(.L_x_151) ;  /* 0xffffff9800707947 */ /* 0x000fea000383ffff */
.L_x_43:
[----:B------:R-:W-:-:S07]  /*93b0*/  MOV R0, UR4 ;  /* 0x0000000400007c02 */ /* 0x000fce0008000f00 */
.L_x_152:
[----:B-1----:R1:W2:Y:S02]  /*93c0*/  SYNCS.PHASECHK.TRANS64.TRYWAIT P0, [R0+URZ], R3 ;  /* 0x00000003000075a7 */ /* 0x0022a400080011ff */
[----:B--2---:R-:W-:Y:S05]  /*93d0*/  @!P0 NANOSLEEP.SYNCS 0x989680 ;  /* 0x009896800000895d */ /* 0x004fea0003900000 */
[----:B------:R-:W2:Y:S02]  /*93e0*/  @!P0 SYNCS.PHASECHK.TRANS64 P0, [R0+URZ], R3 ;  /* 0x00000003000085a7 */ /* 0x000ea400080010ff */
[----:B--2---:R-:W-:Y:S05]  /*93f0*/  @!P0 BRA `(.L_x_152) ;  /* 0xfffffffc00f08947 */ /* 0x004fea000383ffff */
[----:B------:R-:W-:Y:S05]  /*9400*/  BRA `(.L_x_153) ;  /* 0xffffff98007c7947 */ /* 0x000fea000383ffff */
.L_x_44:
[----:B------:R-:W-:-:S07]  /*9410*/  MOV R0, UR4 ;  /* 0x0000000400007c02 */ /* 0x000fce0008000f00 */
.L_x_154:
[----:B-1----:R1:W2:Y:S02]  /*9420*/  SYNCS.PHASECHK.TRANS64.TRYWAIT P0, [R0+URZ], R3 ;  /* 0x00000003000075a7 */ /* 0x0022a400080011ff */
[----:B--2---:R-:W-:Y:S05]  /*9430*/  @!P0 NANOSLEEP.SYNCS 0x989680 ;  /* 0x009896800000895d */ /* 0x004fea0003900000 */
[----:B------:R-:W2:Y:S02]  /*9440*/  @!P0 SYNCS.PHASECHK.TRANS64 P0, [R0+URZ], R3 ;  /* 0x00000003000085a7 */ /* 0x000ea400080010ff */
[----:B--2---:R-:W-:Y:S05]  /*9450*/  @!P0 BRA `(.L_x_154) ;  /* 0xfffffffc00f08947 */ /* 0x004fea000383ffff */
[----:B------:R-:W-:Y:S05]  /*9460*/  BRA `(.L_x_155) ;  /* 0xffffff9800887947 */ /* 0x000fea000383ffff */
.L_x_45:
[----:B------:R-:W-:-:S07]  /*9470*/  MOV R0, UR4 ;  /* 0x0000000400007c02 */ /* 0x000fce0008000f00 */
.L_x_156:
[----:B-1----:R1:W2:Y:S02]  /*9480*/  SYNCS.PHASECHK.TRANS64.TRYWAIT P0, [R0+URZ], R3 ;  /* 0x00000003000075a7 */ /* 0x0022a400080011ff */
[----:B--2---:R-:W-:Y:S05]  /*9490*/  @!P0 NANOSLEEP.SYNCS 0x989680 ;  /* 0x009896800000895d */ /* 0x004fea0003900000 */
[----:B------:R-:W2:Y:S02]  /*94a0*/  @!P0 SYNCS.PHASECHK.TRANS64 P0, [R0+URZ], R3 ;  /* 0x00000003000085a7 */ /* 0x000ea400080010ff */
[----:B--2---:R-:W-:Y:S05]  /*94b0*/  @!P0 BRA `(.L_x_156) ;  /* 0xfffffffc00f08947 */ /* 0x004fea000383ffff */
[----:B------:R-:W-:Y:S05]  /*94c0*/  BRA `(.L_x_157) ;  /* 0xffffff9800947947 */ /* 0x000fea000383ffff */
.L_x_46:
[----:B------:R-:W-:-:S07]  /*94d0*/  MOV R0, UR4 ;  /* 0x0000000400007c02 */ /* 0x000fce0008000f00 */
.L_x_158:
[----:B-1----:R1:W2:Y:S02]  /*94e0*/  SYNCS.PHASECHK.TRANS64.TRYWAIT P0, [R0+URZ], R3 ;  /* 0x00000003000075a7 */ /* 0x0022a400080011ff */
[----:B--2---:R-:W-:Y:S05]  /*94f0*/  @!P0 NANOSLEEP.SYNCS 0x989680 ;  /* 0x009896800000895d */ /* 0x004fea0003900000 */
[----:B------:R-:W2:Y:S02]  /*9500*/  @!P0 SYNCS.PHASECHK.TRANS64 P0, [R0+URZ], R3 ;  /* 0x00000003000085a7 */ /* 0x000ea400080010ff */
[----:B--2---:R-:W-:Y:S05]  /*9510*/  @!P0 BRA `(.L_x_158) ;  /* 0xfffffffc00f08947 */ /* 0x004fea000383ffff */
[----:B------:R-:W-:Y:S05]  /*9520*/  BRA `(.L_x_159) ;  /* 0xffffff9800a07947 */ /* 0x000fea000383ffff */
.L_x_47:
[----:B------:R-:W-:-:S07]  /*9530*/  MOV R0, UR4 ;  /* 0x0000000400007c02 */ /* 0x000fce0008000f00 */
.L_x_160:
[----:B-1----:R1:W2:Y:S02]  /*9540*/  SYNCS.PHASECHK.TRANS64.TRYWAIT P0, [R0+URZ], R3 ;  /* 0x00000003000075a7 */ /* 0x0022a400080011ff */
[----:B--2---:R-:W-:Y:S05]  /*9550*/  @!P0 NANOSLEEP.SYNCS 0x989680 ;  /* 0x009896800000895d */ /* 0x004fea0003900000 */
[----:B------:R-:W2:Y:S02]  /*9560*/  @!P0 SYNCS.PHASECHK.TRANS64 P0, [R0+URZ], R3 ;  /* 0x00000003000085a7 */ /* 0x000ea400080010ff */
[----:B--2---:R-:W-:Y:S05]  /*9570*/  @!P0 BRA `(.L_x_160) ;  /* 0xfffffffc00f08947 */ /* 0x004fea000383ffff */
[----:B------:R-:W-:Y:S05]  /*9580*/  BRA `(.L_x_161) ;  /* 0xffffff9800ac7947 */ /* 0x000fea000383ffff */
.L_x_48:
[----:B------:R-:W-:-:S07]  /*9590*/  MOV R0, UR4 ;  /* 0x0000000400007c02 */ /* 0x000fce0008000f00 */
.L_x_162:
[----:B-1----:R1:W2:Y:S02]  /*95a0*/  SYNCS.PHASECHK.TRANS64.TRYWAIT P0, [R0+URZ], R3 ;  /* 0x00000003000075a7 */ /* 0x0022a400080011ff */
[----:B--2---:R-:W-:Y:S05]  /*95b0*/  @!P0 NANOSLEEP.SYNCS 0x989680 ;  /* 0x009896800000895d */ /* 0x004fea0003900000 */
[----:B------:R-:W2:Y:S02]  /*95c0*/  @!P0 SYNCS.PHASECHK.TRANS64 P0, [R0+URZ], R3 ;  /* 0x00000003000085a7 */ /* 0x000ea400080010ff */
[----:B--2---:R-:W-:Y:S05]  /*95d0*/  @!P0 BRA `(.L_x_162) ;  /* 0xfffffffc00f08947 */ /* 0x004fea000383ffff */
[----:B------:R-:W-:Y:S05]  /*95e0*/  BRA `(.L_x_163) ;  /* 0xffffff9800b87947 */ /* 0x000fea000383ffff */
.L_x_49:
[----:B------:R-:W-:-:S07]  /*95f0*/  MOV R0, UR4 ;  /* 0x0000000400007c02 */ /* 0x000fce0008000f00 */
.L_x_164:
[----:B-1----:R1:W2:Y:S02]  /*9600*/  SYNCS.PHASECHK.TRANS64.TRYWAIT P0, [R0+URZ], R3 ;  /* 0x00000003000075a7 */ /* 0x0022a400080011ff */
[----:B--2---:R-:W-:Y:S05]  /*9610*/  @!P0 NANOSLEEP.SYNCS 0x989680 ;  /* 0x009896800000895d */ /* 0x004fea0003900000 */
[----:B------:R-:W2:Y:S02]  /*9620*/  @!P0 SYNCS.PHASECHK.TRANS64 P0, [R0+URZ], R3 ;  /* 0x00000003000085a7 */ /* 0x000ea400080010ff */
[----:B--2---:R-:W-:Y:S05]  /*9630*/  @!P0 BRA `(.L_x_164) ;  /* 0xfffffffc00f08947 */ /* 0x004fea000383ffff */
[----:B------:R-:W-:Y:S05]  /*9640*/  BRA `(.L_x_165) ;  /* 0xffffff9800c47947 */ /* 0x000fea000383ffff */
.L_x_50:
[----:B------:R-:W-:-:S07]  /*9650*/  MOV R0, UR4 ;  /* 0x0000000400007c02 */ /* 0x000fce0008000f00 */
.L_x_166:
[----:B-1----:R1:W2:Y:S02]  /*9660*/  SYNCS.PHASECHK.TRANS64.TRYWAIT P0, [R0+URZ], R3 ;  /* 0x00000003000075a7 */ /* 0x0022a400080011ff */
[----:B--2---:R-:W-:Y:S05]  /*9670*/  @!P0 NANOSLEEP.SYNCS 0x989680 ;  /* 0x009896800000895d */ /* 0x004fea0003900000 */
[----:B------:R-:W2:Y:S02]  /*9680*/  @!P0 SYNCS.PHASECHK.TRANS64 P0, [R0+URZ], R3 ;  /* 0x00000003000085a7 */ /* 0x000ea400080010ff */
[----:B--2---:R-:W-:Y:S05]  /*9690*/  @!P0 BRA `(.L_x_166) ;  /* 0xfffffffc00f08947 */ /* 0x004fea000383ffff */
[----:B------:R-:W-:Y:S05]  /*96a0*/  BRA `(.L_x_167) ;  /* 0xffffff9800d07947 */ /* 0x000fea000383ffff */
.L_x_51:
[----:B------:R-:W-:-:S07]  /*96b0*/  MOV R0, UR4 ;  /* 0x0000000400007c02 */ /* 0x000fce0008000f00 */
.L_x_168:
[----:B-1----:R1:W2:Y:S02]  /*96c0*/  SYNCS.PHASECHK.TRANS64.TRYWAIT P0, [R0+URZ], R3 ;  /* 0x00000003000075a7 */ /* 0x0022a400080011ff */
[----:B--2---:R-:W-:Y:S05]  /*96d0*/  @!P0 NANOSLEEP.SYNCS 0x989680 ;  /* 0x009896800000895d */ /* 0x004fea0003900000 */
[----:B------:R-:W2:Y:S02]  /*96e0*/  @!P0 SYNCS.PHASECHK.TRANS64 P0, [R0+URZ], R3 ;  /* 0x00000003000085a7 */ /* 0x000ea400080010ff */
[----:B--2---:R-:W-:Y:S05]  /*96f0*/  @!P0 BRA `(.L_x_168) ;  /* 0xfffffffc00f08947 */ /* 0x004fea000383ffff */
[----:B------:R-:W-:Y:S05]  /*9700*/  BRA `(.L_x_169) ;  /* 0xffffff9800dc7947 */ /* 0x000fea000383ffff */
.L_x_52:
[----:B------:R-:W-:-:S07]  /*9710*/  MOV R0, UR4 ;  /* 0x0000000400007c02 */ /* 0x000fce0008000f00 */
.L_x_170:
[----:B-1----:R1:W2:Y:S02]  /*9720*/  SYNCS.PHASECHK.TRANS64.TRYWAIT P0, [R0+URZ], R3 ;  /* 0x00000003000075a7 */ /* 0x0022a400080011ff */
[----:B--2---:R-:W-:Y:S05]  /*9730*/  @!P0 NANOSLEEP.SYNCS 0x989680 ;  /* 0x009896800000895d */ /* 0x004fea0003900000 */
[----:B------:R-:W2:Y:S02]  /*9740*/  @!P0 SYNCS.PHASECHK.TRANS64 P0, [R0+URZ], R3 ;  /* 0x00000003000085a7 */ /* 0x000ea400080010ff */
[----:B--2---:R-:W-:Y:S05]  /*9750*/  @!P0 BRA `(.L_x_170) ;  /* 0xfffffffc00f08947 */ /* 0x004fea000383ffff */
[----:B------:R-:W-:Y:S05]  /*9760*/  BRA `(.L_x_171) ;  /* 0xffffff9800e87947 */ /* 0x000fea000383ffff */
.L_x_53:
[----:B------:R-:W-:-:S07]  /*9770*/  MOV R0, UR4 ;  /* 0x0000000400007c02 */ /* 0x000fce0008000f00 */
.L_x_172:
[----:B-1----:R1:W2:Y:S02]  /*9780*/  SYNCS.PHASECHK.TRANS64.TRYWAIT P0, [R0+URZ], R3 ;  /* 0x00000003000075a7 */ /* 0x0022a400080011ff */
[----:B--2---:R-:W-:Y:S05]  /*9790*/  @!P0 NANOSLEEP.SYNCS 0x989680 ;  /* 0x009896800000895d */ /* 0x004fea0003900000 */
[----:B------:R-:W2:Y:S02]  /*97a0*/  @!P0 SYNCS.PHASECHK.TRANS64 P0, [R0+URZ], R3 ;  /* 0x00000003000085a7 */ /* 0x000ea400080010ff */
[----:B--2---:R-:W-:Y:S05]  /*97b0*/  @!P0 BRA `(.L_x_172) ;  /* 0xfffffffc00f08947 */ /* 0x004fea000383ffff */
[----:B------:R-:W-:Y:S05]  /*97c0*/  BRA `(.L_x_173) ;  /* 0xffffff9800f47947 */ /* 0x000fea000383ffff */
.L_x_54:
[----:B------:R-:W-:-:S07]  /*97d0*/  MOV R0, UR4 ;  /* 0x0000000400007c02 */ /* 0x000fce0008000f00 */
.L_x_174:
[----:B-1----:R1:W2:Y:S02]  /*97e0*/  SYNCS.PHASECHK.TRANS64.TRYWAIT P0, [R0+URZ], R3 ;  /* 0x00000003000075a7 */ /* 0x0022a400080011ff */
[----:B--2---:R-:W-:Y:S05]  /*97f0*/  @!P0 NANOSLEEP.SYNCS 0x989680 ;  /* 0x009896800000895d */ /* 0x004fea0003900000 */
[----:B------:R-:W2:Y:S02]  /*9800*/  @!P0 SYNCS.PHASECHK.TRANS64 P0, [R0+URZ], R3 ;  /* 0x00000003000085a7 */ /* 0x000ea400080010ff */
[----:B--2---:R-:W-:Y:S05]  /*9810*/  @!P0 BRA `(.L_x_174) ;  /* 0xfffffffc00f08947 */ /* 0x004fea000383ffff */
[----:B------:R-:W-:Y:S05]  /*9820*/  BRA `(.L_x_175) ;  /* 0xffffff9c00007947 */ /* 0x000fea000383ffff */
.L_x_55:
[----:B------:R-:W-:-:S07]  /*9830*/  MOV R0, UR4 ;  /* 0x0000000400007c02 */ /* 0x000fce0008000f00 */
.L_x_176:
[----:B-1----:R1:W2:Y:S02]  /*9840*/  SYNCS.PHASECHK.TRANS64.TRYWAIT P0, [R0+URZ], R3 ;  /* 0x00000003000075a7 */ /* 0x0022a400080011ff */
[----:B--2---:R-:W-:Y:S05]  /*9850*/  @!P0 NANOSLEEP.SYNCS 0x989680 ;  /* 0x009896800000895d */ /* 0x004fea0003900000 */
[----:B------:R-:W2:Y:S02]  /*9860*/  @!P0 SYNCS.PHASECHK.TRANS64 P0, [R0+URZ], R3 ;  /* 0x00000003000085a7 */ /* 0x000ea400080010ff */
[----:B--2---:R-:W-:Y:S05]  /*9870*/  @!P0 BRA `(.L_x_176) ;  /* 0xfffffffc00f08947 */ /* 0x004fea000383ffff */
[----:B------:R-:W-:Y:S05]  /*9880*/  BRA `(.L_x_177) ;  /* 0xffffff9c000c7947 */ /* 0x000fea000383ffff */
.L_x_56:
[----:B------:R-:W-:-:S07]  /*9890*/  MOV R0, UR4 ;  /* 0x0000000400007c02 */ /* 0x000fce0008000f00 */
.L_x_178:
[----:B-1----:R1:W2:Y:S02]  /*98a0*/  SYNCS.PHASECHK.TRANS64.TRYWAIT P0, [R0+URZ], R3 ;  /* 0x00000003000075a7 */ /* 0x0022a400080011ff */
[----:B--2---:R-:W-:Y:S05]  /*98b0*/  @!P0 NANOSLEEP.SYNCS 0x989680 ;  /* 0x009896800000895d */ /* 0x004fea0003900000 */
[----:B------:R-:W2:Y:S02]  /*98c0*/  @!P0 SYNCS.PHASECHK.TRANS64 P0, [R0+URZ], R3 ;  /* 0x00000003000085a7 */ /* 0x000ea400080010ff */
[----:B--2---:R-:W-:Y:S05]  /*98d0*/  @!P0 BRA `(.L_x_178) ;  /* 0xfffffffc00f08947 */ /* 0x004fea000383ffff */
[----:B------:R-:W-:Y:S05]  /*98e0*/  BRA `(.L_x_179) ;  /* 0xffffff9c00187947 */ /* 0x000fea000383ffff */
.L_x_59:
[----:B------:R-:W-:-:S07]  /*98f0*/  MOV R4, UR48 ;  /* 0x0000003000047c02 */ /* 0x000fce0008000f00 */
.L_x_180:
[----:B--2---:R2:W3:Y:S02]  /*9900*/  SYNCS.PHASECHK.TRANS64.TRYWAIT P1, [R4+URZ+0x168], R7 ;  /* 0x00016807040075a7 */ /* 0x0044e400080211ff */
[----:B---3--:R-:W-:Y:S05]  /*9910*/  @!P1 NANOSLEEP.SYNCS 0x989680 ;  /* 0x009896800000995d */ /* 0x008fea0003900000 */
[----:B------:R-:W3:Y:S02]  /*9920*/  @!P1 SYNCS.PHASECHK.TRANS64 P1, [R4+URZ+0x168], R7 ;  /* 0x00016807040095a7 */ /* 0x000ee400080210ff */
[----:B---3--:R-:W-:Y:S05]  /*9930*/  @!P1 BRA `(.L_x_180) ;  /* 0xfffffffc00f09947 */ /* 0x008fea000383ffff */
[----:B------:R-:W-:Y:S05]  /*9940*/  BRA `(.L_x_181) ;  /* 0xffffff9c007c7947 */ /* 0x000fea000383ffff */
.L_x_60:
[----:B--2---:R-:W-:-:S07]  /*9950*/  MOV R4, UR48 ;  /* 0x0000003000047c02 */ /* 0x004fce0008000f00 */
.L_x_182:
[----:B--2---:R2:W3:Y:S02]  /*9960*/  SYNCS.PHASECHK.TRANS64.TRYWAIT P1, [R4+URZ+0x160], R5 ;  /* 0x00016005040075a7 */ /* 0x0044e400080211ff */
[----:B---3--:R-:W-:Y:S05]  /*9970*/  @!P1 NANOSLEEP.SYNCS 0x989680 ;  /* 0x009896800000995d */ /* 0x008fea0003900000 */
[----:B------:R-:W3:Y:S02]  /*9980*/  @!P1 SYNCS.PHASECHK.TRANS64 P1, [R4+URZ+0x160], R5 ;  /* 0x00016005040095a7 */ /* 0x000ee400080210ff */
[----:B---3--:R-:W-:Y:S05]  /*9990*/  @!P1 BRA `(.L_x_182) ;  /* 0xfffffffc00f09947 */ /* 0x008fea000383ffff */
[----:B------:R-:W-:Y:S05]  /*99a0*/  BRA `(.L_x_183) ;  /* 0xffffff9c00847947 */ /* 0x000fea000383ffff */
.L_x_68:
[----:B------:R-:W-:-:S07]  /*99b0*/  MOV R0, UR7 ;  /* 0x0000000700007c02 */ /* 0x000fce0008000f00 */
.L_x_184:
[----:B---3--:R3:W4:Y:S02]  /*99c0*/  SYNCS.PHASECHK.TRANS64.TRYWAIT P0, [R0+URZ+0x160], R3 ;  /* 0x00016003000075a7 */ /* 0x00872400080011ff */
[----:B----4-:R-:W-:Y:S05]  /*99d0*/  @!P0 NANOSLEEP.SYNCS 0x989680 ;  /* 0x009896800000895d */ /* 0x010fea0003900000 */
[----:B------:R-:W4:Y:S02]  /*99e0*/  @!P0 SYNCS.PHASECHK.TRANS64 P0, [R0+URZ+0x160], R3 ;  /* 0x00016003000085a7 */ /* 0x000f2400080010ff */
[----:B----4-:R-:W-:Y:S05]  /*99f0*/  @!P0 BRA `(.L_x_184) ;  /* 0xfffffffc00f08947 */ /* 0x010fea000383ffff */
[----:B------:R-:W-:Y:S05]  /*9a00*/  BRA `(.L_x_185) ;  /* 0xffffffa000fc7947 */ /* 0x000fea000383ffff */
.L_x_69:
[----:B------:R-:W-:-:S07]  /*9a10*/  MOV R0, UR9 ;  /* 0x0000000900007c02 */ /* 0x000fce0008000f00 */
.L_x_186:
[----:B--2---:R2:W3:Y:S02]  /*9a20*/  SYNCS.PHASECHK.TRANS64.TRYWAIT P0, [R0+URZ+0x180], R3 ;  /* 0x00018003000075a7 */ /* 0x0044e400080011ff */
[----:B---3--:R-:W-:Y:S05]  /*9a30*/  @!P0 NANOSLEEP.SYNCS 0x989680 ;  /* 0x009896800000895d */ /* 0x008fea0003900000 */
[----:B------:R-:W3:Y:S02]  /*9a40*/  @!P0 SYNCS.PHASECHK.TRANS64 P0, [R0+URZ+0x180], R3 ;  /* 0x00018003000085a7 */ /* 0x000ee400080010ff */
[----:B---3--:R-:W-:Y:S05]  /*9a50*/  @!P0 BRA `(.L_x_186) ;  /* 0xfffffffc00f08947 */ /* 0x008fea000383ffff */
[----:B------:R-:W-:Y:S05]  /*9a60*/  BRA `(.L_x_187) ;  /* 0xffffffa400147947 */ /* 0x000fea000383ffff */
.L_x_72:
[----:B--2---:R-:W-:Y:S07]  /*9a70*/  MOV R0, UR8 ;  /* 0x0000000800007c02 */ /* 0x004fee0008000f00 */
.L_x_188:
[----:B--2---:R2:W3:Y:S02]  /*9a80*/  SYNCS.PHASECHK.TRANS64.TRYWAIT P0, [R0+URZ], R9 ;  /* 0x00000009000075a7 */ /* 0x0044e400080011ff */
[----:B---3--:R-:W-:Y:S05]  /*9a90*/  @!P0 NANOSLEEP.SYNCS 0x989680 ;  /* 0x009896800000895d */ /* 0x008fea0003900000 */
[----:B------:R-:W3:Y:S02]  /*9aa0*/  @!P0 SYNCS.PHASECHK.TRANS64 P0, [R0+URZ], R9 ;  /* 0x00000009000085a7 */ /* 0x000ee400080010ff */
[----:B---3--:R-:W-:Y:S05]  /*9ab0*/  @!P0 BRA `(.L_x_188) ;  /* 0xfffffffc00f08947 */ /* 0x008fea000383ffff */
[----:B------:R-:W-:Y:S05]  /*9ac0*/  BRA `(.L_x_71) ;  /* 0xffffffa400447947 */ /* 0x000fea000383ffff */
.L_x_75:
[----:B------:R-:W-:-:S07]  /*9ad0*/  MOV R0, UR5 ;  /* 0x0000000500007c02 */ /* 0x000fce0008000f00 */
.L_x_189:
[----:B--2---:R2:W4:Y:S02]  /*9ae0*/  SYNCS.PHASECHK.TRANS64.TRYWAIT P0, [R0+URZ], R3 ;  /* 0x00000003000075a7 */ /* 0x00452400080011ff */
[----:B----4-:R-:W-:Y:S05]  /*9af0*/  @!P0 NANOSLEEP.SYNCS 0x989680 ;  /* 0x009896800000895d */ /* 0x010fea0003900000 */
[----:B------:R-:W4:Y:S02]  /*9b00*/  @!P0 SYNCS.PHASECHK.TRANS64 P0, [R0+URZ], R3 ;  /* 0x00000003000085a7 */ /* 0x000f2400080010ff */
[----:B----4-:R-:W-:Y:S05]  /*9b10*/  @!P0 BRA `(.L_x_189) ;  /* 0xfffffffc00f08947 */ /* 0x010fea000383ffff */
[----:B------:R-:W-:Y:S05]  /*9b20*/  BRA `(.L_x_190) ;  /* 0xffffffa800087947 */ /* 0x000fea000383ffff */
.L_x_76:
[----:B------:R-:W-:-:S07]  /*9b30*/  MOV R0, UR6 ;  /* 0x0000000600007c02 */ /* 0x000fce0008000f00 */
.L_x_191:
[----:B--2---:R2:W4:Y:S02]  /*9b40*/  SYNCS.PHASECHK.TRANS64.TRYWAIT P0, [R0+URZ], R3 ;  /* 0x00000003000075a7 */ /* 0x00452400080011ff */
[----:B----4-:R-:W-:Y:S05]  /*9b50*/  @!P0 NANOSLEEP.SYNCS 0x989680 ;  /* 0x009896800000895d */ /* 0x010fea0003900000 */
[----:B------:R-:W4:Y:S02]  /*9b60*/  @!P0 SYNCS.PHASECHK.TRANS64 P0, [R0+URZ], R3 ;  /* 0x00000003000085a7 */ /* 0x000f2400080010ff */
[----:B----4-:R-:W-:Y:S05]  /*9b70*/  @!P0 BRA `(.L_x_191) ;  /* 0xfffffffc00f08947 */ /* 0x010fea000383ffff */
[----:B------:R-:W-:Y:S05]  /*9b80*/  BRA `(.L_x_192) ;  /* 0xffffffa800147947 */ /* 0x000fea000383ffff */
.L_x_81:
[----:B------:R-:W-:Y:S07]  /*9b90*/  MOV R3, UR15 ;  /* 0x0000000f00037c02 */ /* 0x000fee0008000f00 */
.L_x_193:
[----:B--2---:R2:W3:Y:S02]  /*9ba0*/  SYNCS.PHASECHK.TRANS64.TRYWAIT P2, [R3+URZ+0x160], R0 ;  /* 0x00016000030075a7 */ /* 0x0044e400080411ff */
[----:B---3--:R-:W-:Y:S05]  /*9bb0*/  @!P2 NANOSLEEP.SYNCS 0x989680 ;  /* 0x009896800000a95d */ /* 0x008fea0003900000 */
[----:B------:R-:W3:Y:S02]  /*9bc0*/  @!P2 SYNCS.PHASECHK.TRANS64 P2, [R3+URZ+0x160], R0 ;  /* 0x000160000300a5a7 */ /* 0x000ee400080410ff */
[----:B---3--:R-:W-:Y:S05]  /*9bd0*/  @!P2 BRA `(.L_x_193) ;  /* 0xfffffffc00f0a947 */ /* 0x008fea000383ffff */
[----:B------:R-:W-:Y:S05]  /*9be0*/  BRA `(.L_x_194) ;  /* 0xffffffac00bc7947 */ /* 0x000fea000383ffff */
.L_x_84:
[----:B------:R-:W-:Y:S07]  /*9bf0*/  MOV R0, UR15 ;  /* 0x0000000f00007c02 */ /* 0x000fee0008000f00 */
.L_x_195:
[----:B--2---:R2:W3:Y:S02]  /*9c00*/  SYNCS.PHASECHK.TRANS64.TRYWAIT P0, [R0+URZ+0x158], R3 ;  /* 0x00015803000075a7 */ /* 0x0044e400080011ff */
[----:B---3--:R-:W-:Y:S05]  /*9c10*/  @!P0 NANOSLEEP.SYNCS 0x989680 ;  /* 0x009896800000895d */ /* 0x008fea0003900000 */
[----:B------:R-:W3:Y:S02]  /*9c20*/  @!P0 SYNCS.PHASECHK.TRANS64 P0, [R0+URZ+0x158], R3 ;  /* 0x00015803000085a7 */ /* 0x000ee400080010ff */
[----:B---3--:R-:W-:Y:S05]  /*9c30*/  @!P0 BRA `(.L_x_195) ;  /* 0xfffffffc00f08947 */ /* 0x008fea000383ffff */
[----:B------:R-:W-:Y:S05]  /*9c40*/  BRA `(.L_x_83) ;  /* 0xffffffb000cc7947 */ /* 0x000fea000383ffff */
.L_x_87:
[----:B------:R-:W-:Y:S07]  /*9c50*/  MOV R3, UR15 ;  /* 0x0000000f00037c02 */ /* 0x000fee0008000f00 */
.L_x_196:
[----:B-1----:R1:W2:Y:S02]  /*9c60*/  SYNCS.PHASECHK.TRANS64.TRYWAIT P0, [R3+URZ+0x130], R12 ;  /* 0x0001300c030075a7 */ /* 0x0022a400080011ff */
[----:B--2---:R-:W-:Y:S05]  /*9c70*/  @!P0 NANOSLEEP.SYNCS 0x989680 ;  /* 0x009896800000895d */ /* 0x004fea0003900000 */
[----:B------:R-:W2:Y:S02]  /*9c80*/  @!P0 SYNCS.PHASECHK.TRANS64 P0, [R3+URZ+0x130], R12 ;  /* 0x0001300c030085a7 */ /* 0x000ea400080010ff */
[----:B--2---:R-:W-:Y:S05]  /*9c90*/  @!P0 BRA `(.L_x_196) ;  /* 0xfffffffc00f08947 */ /* 0x004fea000383ffff */
[----:B------:R-:W-:Y:S05]  /*9ca0*/  BRA `(.L_x_197) ;  /* 0xffffffb400847947 */ /* 0x000fea000383ffff */
.L_x_88:
[----:B-1----:R-:W-:Y:S07]  /*9cb0*/  MOV R3, UR15 ;  /* 0x0000000f00037c02 */ /* 0x002fee0008000f00 */
.L_x_198:
[----:B-1----:R1:W2:Y:S02]  /*9cc0*/  SYNCS.PHASECHK.TRANS64.TRYWAIT P0, [R3+URZ+0x138], R12 ;  /* 0x0001380c030075a7 */ /* 0x0022a400080011ff */
[----:B--2---:R-:W-:Y:S05]  /*9cd0*/  @!P0 NANOSLEEP.SYNCS 0x989680 ;  /* 0x009896800000895d */ /* 0x004fea0003900000 */
[----:B------:R-:W2:Y:S02]  /*9ce0*/  @!P0 SYNCS.PHASECHK.TRANS64 P0, [R3+URZ+0x138], R12 ;  /* 0x0001380c030085a7 */ /* 0x000ea400080010ff */
[----:B--2---:R-:W-:Y:S05]  /*9cf0*/  @!P0 BRA `(.L_x_198) ;  /* 0xfffffffc00f08947 */ /* 0x004fea000383ffff */
[----:B------:R-:W-:Y:S05]  /*9d00*/  BRA `(.L_x_199) ;  /* 0xffffffb400bc7947 */ /* 0x000fea000383ffff */
.L_x_89:
[----:B-1----:R-:W-:Y:S07]  /*9d10*/  MOV R3, UR15 ;  /* 0x0000000f00037c02 */ /* 0x002fee0008000f00 */
.L_x_200:
[----:B-1----:R1:W2:Y:S02]  /*9d20*/  SYNCS.PHASECHK.TRANS64.TRYWAIT P0, [R3+URZ+0x140], R12 ;  /* 0x0001400c030075a7 */ /* 0x0022a400080011ff */
[----:B--2---:R-:W-:Y:S05]  /*9d30*/  @!P0 NANOSLEEP.SYNCS 0x989680 ;  /* 0x009896800000895d */ /* 0x004fea0003900000 */
[----:B------:R-:W2:Y:S02]  /*9d40*/  @!P0 SYNCS.PHASECHK.TRANS64 P0, [R3+URZ+0x140], R12 ;  /* 0x0001400c030085a7 */ /* 0x000ea400080010ff */
[----:B--2---:R-:W-:Y:S05]  /*9d50*/  @!P0 BRA `(.L_x_200) ;  /* 0xfffffffc00f08947 */ /* 0x004fea000383ffff */
[----:B------:R-:W-:Y:S05]  /*9d60*/  BRA `(.L_x_201) ;  /* 0xffffffb800047947 */ /* 0x000fea000383ffff */
.L_x_90:
[----:B------:R-:W-:Y:S07]  /*9d70*/  MOV R3, UR15 ;  /* 0x0000000f00037c02 */ /* 0x000fee0008000f00 */
.L_x_202:
[----:B-1----:R1:W2:Y:S02]  /*9d80*/  SYNCS.PHASECHK.TRANS64.TRYWAIT P0, [R3+URZ+0x148], R12 ;  /* 0x0001480c030075a7 */ /* 0x0022a400080011ff */
[----:B--2---:R-:W-:Y:S05]  /*9d90*/  @!P0 NANOSLEEP.SYNCS 0x989680 ;  /* 0x009896800000895d */ /* 0x004fea0003900000 */
[----:B------:R-:W2:Y:S02]  /*9da0*/  @!P0 SYNCS.PHASECHK.TRANS64 P0, [R3+URZ+0x148], R12 ;  /* 0x0001480c030085a7 */ /* 0x000ea400080010ff */
[----:B--2---:R-:W-:Y:S05]  /*9db0*/  @!P0 BRA `(.L_x_202) ;  /* 0xfffffffc00f08947 */ /* 0x004fea000383ffff */
[----:B------:R-:W-:Y:S05]  /*9dc0*/  BRA `(.L_x_203) ;  /* 0xffffffb8008c7947 */ /* 0x000fea000383ffff */
.L_x_92:
[----:B------:R-:W-:-:S07]  /*9dd0*/  MOV R0, UR15 ;  /* 0x0000000f00007c02 */ /* 0x000fce0008000f00 */
.L_x_204:
[----:B-1----:R1:W2:Y:S02]  /*9de0*/  SYNCS.PHASECHK.TRANS64.TRYWAIT P0, [R0+URZ+0x130], R3 ;  /* 0x00013003000075a7 */ /* 0x0022a400080011ff */
[----:B--2---:R-:W-:Y:S05]  /*9df0*/  @!P0 NANOSLEEP.SYNCS 0x989680 ;  /* 0x009896800000895d */ /* 0x004fea0003900000 */
[----:B------:R-:W2:Y:S02]  /*9e00*/  @!P0 SYNCS.PHASECHK.TRANS64 P0, [R0+URZ+0x130], R3 ;  /* 0x00013003000085a7 */ /* 0x000ea400080010ff */
[----:B--2---:R-:W-:Y:S05]  /*9e10*/  @!P0 BRA `(.L_x_204) ;  /* 0xfffffffc00f08947 */ /* 0x004fea000383ffff */
[----:B------:R-:W-:Y:S05]  /*9e20*/  BRA `(.L_x_205) ;  /* 0xffffffb800f47947 */ /* 0x000fea000383ffff */
.L_x_93:
[----:B-1----:R-:W-:-:S07]  /*9e30*/  MOV R0, UR15 ;  /* 0x0000000f00007c02 */ /* 0x002fce0008000f00 */
.L_x_206:
[----:B-1----:R1:W2:Y:S02]  /*9e40*/  SYNCS.PHASECHK.TRANS64.TRYWAIT P0, [R0+URZ+0x138], R3 ;  /* 0x00013803000075a7 */ /* 0x0022a400080011ff */
[----:B--2---:R-:W-:Y:S05]  /*9e50*/  @!P0 NANOSLEEP.SYNCS 0x989680 ;  /* 0x009896800000895d */ /* 0x004fea0003900000 */
[----:B------:R-:W2:Y:S02]  /*9e60*/  @!P0 SYNCS.PHASECHK.TRANS64 P0, [R0+URZ+0x138], R3 ;  /* 0x00013803000085a7 */ /* 0x000ea400080010ff */
[----:B--2---:R-:W-:Y:S05]  /*9e70*/  @!P0 BRA `(.L_x_206) ;  /* 0xfffffffc00f08947 */ /* 0x004fea000383ffff */
[----:B------:R-:W-:Y:S05]  /*9e80*/  BRA `(.L_x_207) ;  /* 0xffffffb800e47947 */ /* 0x000fea000383ffff */
.L_x_94:
[----:B-1----:R-:W-:-:S07]  /*9e90*/  MOV R0, UR15 ;  /* 0x0000000f00007c02 */ /* 0x002fce0008000f00 */
.L_x_208:
[----:B-1----:R1:W2:Y:S02]  /*9ea0*/  SYNCS.PHASECHK.TRANS64.TRYWAIT P0, [R0+URZ+0x140], R3 ;  /* 0x00014003000075a7 */ /* 0x0022a400080011ff */
[----:B--2---:R-:W-:Y:S05]  /*9eb0*/  @!P0 NANOSLEEP.SYNCS 0x989680 ;  /* 0x009896800000895d */ /* 0x004fea0003900000 */
[----:B------:R-:W2:Y:S02]  /*9ec0*/  @!P0 SYNCS.PHASECHK.TRANS64 P0, [R0+URZ+0x140], R3 ;  /* 0x00014003000085a7 */ /* 0x000ea400080010ff */
[----:B--2---:R-:W-:Y:S05]  /*9ed0*/  @!P0 BRA `(.L_x_208) ;  /* 0xfffffffc00f08947 */ /* 0x004fea000383ffff */
[----:B------:R-:W-:Y:S05]  /*9ee0*/  BRA `(.L_x_209) ;  /* 0xffffffb800d47947 */ /* 0x000fea000383ffff */
.L_x_96:
[----:B------:R-:W-:Y:S07]  /*9ef0*/  MOV R0, UR50 ;  /* 0x0000003200007c02 */ /* 0x000fee0008000f00 */
.L_x_210:
[----:B--2---:R2:W3:Y:S02]  /*9f00*/  SYNCS.PHASECHK.TRANS64.TRYWAIT P0, [R0+URZ+0x160], R3 ;  /* 0x00016003000075a7 */ /* 0x0044e400080011ff */
[----:B---3--:R-:W-:Y:S05]  /*9f10*/  @!P0 NANOSLEEP.SYNCS 0x989680 ;  /* 0x009896800000895d */ /* 0x008fea0003900000 */
[----:B------:R-:W3:Y:S02]  /*9f20*/  @!P0 SYNCS.PHASECHK.TRANS64 P0, [R0+URZ+0x160], R3 ;  /* 0x00016003000085a7 */ /* 0x000ee400080010ff */
[----:B---3--:R-:W-:Y:S05]  /*9f30*/  @!P0 BRA `(.L_x_210) ;  /* 0xfffffffc00f08947 */ /* 0x008fea000383ffff */
[----:B------:R-:W-:Y:S05]  /*9f40*/  BRA `(.L_x_211) ;  /* 0xffffffbc00b87947 */ /* 0x000fea000383ffff */
.L_x_107:
[----:B-1----:R-:W-:Y:S04]  /*9f50*/  MOV R2, UR50 ;  /* 0x0000003200027c02 */ /* 0x002fe80008000f00 */
[----:B------:R1:W3:Y:S03]  /*9f60*/  SYNCS.PHASECHK.TRANS64.TRYWAIT P1, [R2+URZ+0x110], R3 ;  /* 0x00011003020075a7 */ /* 0x0002e600080211ff */
[----:B---3--:R-:W-:Y:S05]  /*9f70*/  @!P1 NANOSLEEP.SYNCS 0x989680 ;  /* 0x009896800000995d */ /* 0x008fea0003900000 */
[----:B------:R-:W3:Y:S02]  /*9f80*/  @!P1 SYNCS.PHASECHK.TRANS64 P1, [R2+URZ+0x110], R3 ;  /* 0x00011003020095a7 */ /* 0x000ee400080210ff */
[----:B---3--:R-:W-:Y:S05]  /*9f90*/  @!P1 BRA `(.L_x_107) ;  /* 0xfffffffc00ec9947 */ /* 0x008fea000383ffff */
[----:B------:R-:W-:Y:S05]  /*9fa0*/  BRA `(.L_x_106) ;  /* 0xffffffcc00a07947 */ /* 0x000fea000383ffff */
.L_x_109:
[----:B-1----:R1:W4:Y:S02]  /*9fb0*/  SYNCS.PHASECHK.TRANS64.TRYWAIT P1, [R83+URZ+0x170], R0 ;  /* 0x00017000530075a7 */ /* 0x00232400080211ff */
[----:B----4-:R-:W-:Y:S05]  /*9fc0*/  @!P1 NANOSLEEP.SYNCS 0x989680 ;  /* 0x009896800000995d */ /* 0x010fea0003900000 */
[----:B------:R-:W4:Y:S02]  /*9fd0*/  @!P1 SYNCS.PHASECHK.TRANS64 P1, [R83+URZ+0x170], R0 ;  /* 0x00017000530095a7 */ /* 0x000f2400080210ff */
[----:B----4-:R-:W-:Y:S05]  /*9fe0*/  @!P1 BRA `(.L_x_109) ;  /* 0xfffffffc00f09947 */ /* 0x010fea000383ffff */
[----:B------:R-:W-:Y:S05]  /*9ff0*/  BRA `(.L_x_108) ;  /* 0xffffffcc00bc7947 */ /* 0x000fea000383ffff */
.L_x_118:
[----:B--2---:R2:W4:Y:S02]  /*a000*/  SYNCS.PHASECHK.TRANS64.TRYWAIT P1, [R4+URZ+0x110], R3 ;  /* 0x00011003040075a7 */ /* 0x00452400080211ff */
[----:B----4-:R-:W-:Y:S05]  /*a010*/  @!P1 NANOSLEEP.SYNCS 0x989680 ;  /* 0x009896800000995d */ /* 0x010fea0003900000 */
[----:B------:R-:W4:Y:S02]  /*a020*/  @!P1 SYNCS.PHASECHK.TRANS64 P1, [R4+URZ+0x110], R3 ;  /* 0x00011003040095a7 */ /* 0x000f2400080210ff */
[----:B----4-:R-:W-:Y:S05]  /*a030*/  @!P1 BRA `(.L_x_118) ;  /* 0xfffffffc00f09947 */ /* 0x010fea000383ffff */
[----:B------:R-:W-:Y:S05]  /*a040*/  BRA `(.L_x_117) ;  /* 0xffffffd400ac7947 */ /* 0x000fea000383ffff */
.L_x_126:
[----:B--2---:R2:W4:Y:S02]  /*a050*/  SYNCS.PHASECHK.TRANS64.TRYWAIT P1, [R93+URZ+0x110], R4 ;  /* 0x000110045d0075a7 */ /* 0x00452400080211ff */
[----:B----4-:R-:W-:Y:S05]  /*a060*/  @!P1 NANOSLEEP.SYNCS 0x989680 ;  /* 0x009896800000995d */ /* 0x010fea0003900000 */
[----:B------:R-:W4:Y:S02]  /*a070*/  @!P1 SYNCS.PHASECHK.TRANS64 P1, [R93+URZ+0x110], R4 ;  /* 0x000110045d0095a7 */ /* 0x000f2400080210ff */
[----:B----4-:R-:W-:Y:S05]  /*a080*/  @!P1 BRA `(.L_x_126) ;  /* 0xfffffffc00f09947 */ /* 0x010fea000383ffff */
[----:B------:R-:W-:Y:S05]  /*a090*/  BRA `(.L_x_125) ;  /* 0xffffffdc00b07947 */ /* 0x000fea000383ffff */
.L_x_134:
[----:B--2---:R2:W4:Y:S02]  /*a0a0*/  SYNCS.PHASECHK.TRANS64.TRYWAIT P1, [R16+URZ+0x110], R3 ;  /* 0x00011003100075a7 */ /* 0x00452400080211ff */
[----:B----4-:R-:W-:Y:S05]  /*a0b0*/  @!P1 NANOSLEEP.SYNCS 0x989680 ;  /* 0x009896800000995d */ /* 0x010fea0003900000 */
[----:B------:R-:W4:Y:S02]  /*a0c0*/  @!P1 SYNCS.PHASECHK.TRANS64 P1, [R16+URZ+0x110], R3 ;  /* 0x00011003100095a7 */ /* 0x000f2400080210ff */
[----:B----4-:R-:W-:Y:S05]  /*a0d0*/  @!P1 BRA `(.L_x_134) ;  /* 0xfffffffc00f09947 */ /* 0x010fea000383ffff */
[----:B------:R-:W-:Y:S05]  /*a0e0*/  BRA `(.L_x_133) ;  /* 0xffffffe400b07947 */ /* 0x000fea000383ffff */
        .weak           $__internal_0_$__cuda_sm10x_tcgen05_guardrail_trap_col_being_dealloced_not_returned_by_alloc
        .type           $__internal_0_$__cuda_sm10x_tcgen05_guardrail_trap_col_being_dealloced_not_returned_by_alloc,@function
        .size           $__internal_0_$__cuda_sm10x_tcgen05_guardrail_trap_col_being_dealloced_not_returned_by_alloc,($__internal_1_$__cuda_sm10x_tcgen05_guardrail_trap_phase_invalid_during_alloc - $__internal_0_$__cuda_sm10x_tcgen05_guardrail_trap_col_being_dealloced_not_returned_by_alloc)
$__internal_0_$__cuda_sm10x_tcgen05_guardrail_trap_col_being_dealloced_not_returned_by_alloc:
[----:B------:R-:W-:Y:S05]  /*a0f0*/  BPT.TRAP 0x1 ;  /* 0x000000040000795c */ /* 0x000fea0000300000 */
[----:B------:R-:W-:-:S04]  /*a100*/  HFMA2 R3, -RZ, RZ, 0, 0 ;  /* 0x00000000ff037431 */ /* 0x000fc800000001ff */
[----:B------:R-:W-:Y:S05]  /*a110*/  RET.REL.NODEC R2 `(_ZN7cutlass13device_kernelINS_4conv6kernel13ConvUniversalINS1_16ConvProblemShapeILNS1_8OperatorE2ELi2EEENS1_10collective14CollectiveConvINS1_47MainloopSm100TmaUmmaWarpSpecializedImplicitGemmILS5_2ELi17ELi2ELi1ELi2EN4cute5tupleIJNSA_1CILi2EEENSC_ILi1EEESE_EEEEENSB_IJNSC_ILi64EEENSB_IJNSC_ILi128EEEEEENSB_IJNSC_ILi32EEEEEEEEENS_10bfloat16_tESN_NSA_8TiledMMAINSA_8MMA_AtomIJNSA_20SM100_MMA_F16BF16_SSISN_SN_fLi64ELi128ELNSA_4UMMA5MajorE1ELSS_1ELNSR_7ScaleInE0ELST_0EEEEEENSA_6LayoutINSB_IJSE_SE_SE_EEENSB_IJNSC_ILi0EEESY_SY_EEEEENSB_IJNSA_10UnderscoreES11_S11_EEEEENS7_6detail27Sm100ImplicitGemmTileTraitsINSA_13SM90_TMA_LOADENSA_14ComposedLayoutINSA_7SwizzleILi3ELi4ELi3EEENSA_18smem_ptr_flag_bitsILi16EEENSW_INSB_IJSH_NSC_ILi8EEEEEENSB_IJSE_SH_EEEEEEEvEENS15_INSA_30SM90_TMA_LOAD_IM2COL_MULTICASTES1G_vEEEENS_8epilogue10collective18CollectiveEpilogueINS1L_23Sm100TmaWarpSpecializedILi4ELi2ELi16ELb1ELb0EEEJSM_NSB_IJNSW_ISH_SE_EENSW_ISK_SE_EEEEESN_NSB_IJlNSB_IJSE_llEEESY_EEESN_S1U_NS1L_6fusion15FusionCallbacksIS1P_NS1V_17LinearCombinationISN_fSN_fLNS_15FloatRoundStyleE2EEESM_S1S_JEEENSA_5SM1004TMEM4LOAD26SM100_TMEM_LOAD_16dp256b4xES16_NS17_INS18_ILi2ELi4ELi3EEES1B_NSW_INSB_IJS1C_SK_EEENSB_IJSK_SE_EEEEEEENSA_17SM75_U32x4_LDSM_NENSA_14SM90_TMA_STOREES29_NSA_17SM90_U32x4_STSM_NENSA_39AutoVectorizingCopyWithAssumedAlignmentILi128EEEEEEvvEEEEvNT_6ParamsE) ;  /* 0xffffff5c02b87950 */ /* 0x000fea0003c3ffff */
        .weak           $__internal_1_$__cuda_sm10x_tcgen05_guardrail_trap_phase_invalid_during_alloc
        .type           $__internal_1_$__cuda_sm10x_tcgen05_guardrail_trap_phase_invalid_during_alloc,@function
        .size           $__internal_1_$__cuda_sm10x_tcgen05_guardrail_trap_phase_invalid_during_alloc,($__internal_2_$__cuda_sm10x_tcgen05_guardrail_trap_unallocated_columns_being_dealloced - $__internal_1_$__cuda_sm10x_tcgen05_guardrail_trap_phase_invalid_during_alloc)
$__internal_1_$__cuda_sm10x_tcgen05_guardrail_trap_phase_invalid_during_alloc:
[----:B------:R-:W-:Y:S05]  /*a120*/  BPT.TRAP 0x1 ;  /* 0x000000040000795c */ /* 0x000fea0000300000 */
[----:B------:R-:W-:-:S04]  /*a130*/  MOV R3, 0x0 ;  /* 0x0000000000037802 */ /* 0x000fc80000000f00 */
[----:B------:R-:W-:Y:S05]  /*a140*/  RET.REL.NODEC R2 `(_ZN7cutlass13device_kernelINS_4conv6kernel13ConvUniversalINS1_16ConvProblemShapeILNS1_8OperatorE2ELi2EEENS1_10collective14CollectiveConvINS1_47MainloopSm100TmaUmmaWarpSpecializedImplicitGemmILS5_2ELi17ELi2ELi1ELi2EN4cute5tupleIJNSA_1CILi2EEENSC_ILi1EEESE_EEEEENSB_IJNSC_ILi64EEENSB_IJNSC_ILi128EEEEEENSB_IJNSC_ILi32EEEEEEEEENS_10bfloat16_tESN_NSA_8TiledMMAINSA_8MMA_AtomIJNSA_20SM100_MMA_F16BF16_SSISN_SN_fLi64ELi128ELNSA_4UMMA5MajorE1ELSS_1ELNSR_7ScaleInE0ELST_0EEEEEENSA_6LayoutINSB_IJSE_SE_SE_EEENSB_IJNSC_ILi0EEESY_SY_EEEEENSB_IJNSA_10UnderscoreES11_S11_EEEEENS7_6detail27Sm100ImplicitGemmTileTraitsINSA_13SM90_TMA_LOADENSA_14ComposedLayoutINSA_7SwizzleILi3ELi4ELi3EEENSA_18smem_ptr_flag_bitsILi16EEENSW_INSB_IJSH_NSC_ILi8EEEEEENSB_IJSE_SH_EEEEEEEvEENS15_INSA_30SM90_TMA_LOAD_IM2COL_MULTICASTES1G_vEEEENS_8epilogue10collective18CollectiveEpilogueINS1L_23Sm100TmaWarpSpecializedILi4ELi2ELi16ELb1ELb0EEEJSM_NSB_IJNSW_ISH_SE_EENSW_ISK_SE_EEEEESN_NSB_IJlNSB_IJSE_llEEESY_EEESN_S1U_NS1L_6fusion15FusionCallbacksIS1P_NS1V_17LinearCombinationISN_fSN_fLNS_15FloatRoundStyleE2EEESM_S1S_JEEENSA_5SM1004TMEM4LOAD26SM100_TMEM_LOAD_16dp256b4xES16_NS17_INS18_ILi2ELi4ELi3EEES1B_NSW_INSB_IJS1C_SK_EEENSB_IJSK_SE_EEEEEEENSA_17SM75_U32x4_LDSM_NENSA_14SM90_TMA_STOREES29_NSA_17SM90_U32x4_STSM_NENSA_39AutoVectorizingCopyWithAssumedAlignmentILi128EEEEEEvvEEEEvNT_6ParamsE) ;  /* 0xffffff5c02ac7950 */ /* 0x000fea0003c3ffff */
        .weak           $__internal_2_$__cuda_sm10x_tcgen05_guardrail_trap_unallocated_columns_being_dealloced
        .type           $__internal_2_$__cuda_sm10x_tcgen05_guardrail_trap_unallocated_columns_being_dealloced,@function
        .size           $__internal_2_$__cuda_sm10x_tcgen05_guardrail_trap_unallocated_columns_being_dealloced,(.L_x_213 - $__internal_2_$__cuda_sm10x_tcgen05_guardrail_trap_unallocated_columns_being_dealloced)
$__internal_2_$__cuda_sm10x_tcgen05_guardrail_trap_unallocated_columns_being_dealloced:
[----:B------:R-:W-:Y:S05]  /*a150*/  BPT.TRAP 0x1 ;  /* 0x000000040000795c */ /* 0x000fea0000300000 */
[----:B------:R-:W-:-:S04]  /*a160*/  HFMA2 R3, -RZ, RZ, 0, 0 ;  /* 0x00000000ff037431 */ /* 0x000fc800000001ff */
[----:B------:R-:W-:Y:S05]  /*a170*/  RET.REL.NODEC R2 `(_ZN7cutlass13device_kernelINS_4conv6kernel13ConvUniversalINS1_16ConvProblemShapeILNS1_8OperatorE2ELi2EEENS1_10collective14CollectiveConvINS1_47MainloopSm100TmaUmmaWarpSpecializedImplicitGemmILS5_2ELi17ELi2ELi1ELi2EN4cute5tupleIJNSA_1CILi2EEENSC_ILi1EEESE_EEEEENSB_IJNSC_ILi64EEENSB_IJNSC_ILi128EEEEEENSB_IJNSC_ILi32EEEEEEEEENS_10bfloat16_tESN_NSA_8TiledMMAINSA_8MMA_AtomIJNSA_20SM100_MMA_F16BF16_SSISN_SN_fLi64ELi128ELNSA_4UMMA5MajorE1ELSS_1ELNSR_7ScaleInE0ELST_0EEEEEENSA_6LayoutINSB_IJSE_SE_SE_EEENSB_IJNSC_ILi0EEESY_SY_EEEEENSB_IJNSA_10UnderscoreES11_S11_EEEEENS7_6detail27Sm100ImplicitGemmTileTraitsINSA_13SM90_TMA_LOADENSA_14ComposedLayoutINSA_7SwizzleILi3ELi4ELi3EEENSA_18smem_ptr_flag_bitsILi16EEENSW_INSB_IJSH_NSC_ILi8EEEEEENSB_IJSE_SH_EEEEEEEvEENS15_INSA_30SM90_TMA_LOAD_IM2COL_MULTICASTES1G_vEEEENS_8epilogue10collective18CollectiveEpilogueINS1L_23Sm100TmaWarpSpecializedILi4ELi2ELi16ELb1ELb0EEEJSM_NSB_IJNSW_ISH_SE_EENSW_ISK_SE_EEEEESN_NSB_IJlNSB_IJSE_llEEESY_EEESN_S1U_NS1L_6fusion15FusionCallbacksIS1P_NS1V_17LinearCombinationISN_fSN_fLNS_15FloatRoundStyleE2EEESM_S1S_JEEENSA_5SM1004TMEM4LOAD26SM100_TMEM_LOAD_16dp256b4xES16_NS17_INS18_ILi2ELi4ELi3EEES1B_NSW_INSB_IJS1C_SK_EEENSB_IJSK_SE_EEEEEEENSA_17SM75_U32x4_LDSM_NENSA_14SM90_TMA_STOREES29_NSA_17SM90_U32x4_STSM_NENSA_39AutoVectorizingCopyWithAssumedAlignmentILi128EEEEEEvvEEEEvNT_6ParamsE) ;  /* 0xffffff5c02a07950 */ /* 0x000fea0003c3ffff */
.L_x_212:
[----:B------:R-:W-:-:S00]  /*a180*/  BRA `(.L_x_212) ;  /* 0xfffffffc00fc7947 */ /* 0x000fc0000383ffff */
[----:B------:R-:W-:-:S00]  /*a190*/  NOP ;  /* 0x0000000000007918 */ /* 0x000fc00000000000 */
        /* <DEDUP_REMOVED lines=14> */
.L_x_213:


//--------------------- .nv.global.init           --------------------------
	.section	.nv.global.init,"aw",@progbits
.nv.global.init:
	.type		$str$29,@object
	.size		$str$29,($str$30 - $str$29)
$str$29:
        /*0000*/ 	.byte	0x28, 0x61, 0x64, 0x64, 0x72, 0x65, 0x73, 0x73, 0x20, 0x26, 0x20, 0x6d, 0x61, 0x73, 0x6b, 0x29
        /*0010*/ 	.byte	0x20, 0x3d, 0x3d, 0x20, 0x30, 0x00
	.type		$str$30,@object
	.size		$str$30,($str$28 - $str$30)
$str$30:
        /*0016*/ 	.byte	0x2f, 0x74, 0x6d, 0x70, 0x2f, 0x63, 0x75, 0x74, 0x6c, 0x61, 0x73, 0x73, 0x5f, 0x73, 0x77, 0x65
        /*0026*/ 	.byte	0x65, 0x70, 0x5f, 0x73, 0x72, 0x63, 0x2f, 0x69, 0x6e, 0x63, 0x6c, 0x75, 0x64, 0x65, 0x2f, 0x63
        /*0036*/ 	.byte	0x75, 0x74, 0x65, 0x2f, 0x70, 0x6f, 0x69, 0x6e, 0x74, 0x65, 0x72, 0x5f, 0x66, 0x6c, 0x61, 0x67
        /*0046*/ 	.byte	0x67, 0x65, 0x64, 0x2e, 0x68, 0x70, 0x70, 0x00
	.type		$str$28,@object
	.size		$str$28,($str$27 - $str$28)
$str$28:
        /*004e*/ 	.byte	0x2f, 0x74, 0x6d, 0x70, 0x2f, 0x63, 0x75, 0x74, 0x6c, 0x61, 0x73, 0x73, 0x5f, 0x73, 0x77, 0x65
        /*005e*/ 	.byte	0x65, 0x70, 0x5f, 0x73, 0x72, 0x63, 0x2f, 0x69, 0x6e, 0x63, 0x6c, 0x75, 0x64, 0x65, 0x2f, 0x63
        /*006e*/ 	.byte	0x75, 0x74, 0x65, 0x2f, 0x61, 0x74, 0x6f, 0x6d, 0x2f, 0x63, 0x6f, 0x70, 0x79, 0x5f, 0x74, 0x72
        /*007e*/ 	.byte	0x61, 0x69, 0x74, 0x73, 0x5f, 0x73, 0x6d, 0x31, 0x30, 0x30, 0x2e, 0x68, 0x70, 0x70, 0x00
	.type		$str$27,@object
	.size		$str$27,(__unnamed_1 - $str$27)
$str$27:
        /*008d*/ 	.byte	0x28, 0x28, 0x75, 0x69, 0x6e, 0x74, 0x33, 0x32, 0x5f, 0x74, 0x28, 0x74, 0x68, 0x72, 0x65, 0x61
        /*009d*/ 	.byte	0x64, 0x49, 0x64, 0x78, 0x2e, 0x78, 0x29, 0x20, 0x2f, 0x20, 0x33, 0x32, 0x29, 0x20, 0x25, 0x20
        /*00ad*/ 	.byte	0x34, 0x29, 0x20, 0x3d, 0x3d, 0x20, 0x28, 0x28, 0x28, 0x74, 0x6d, 0x65, 0x6d, 0x5f, 0x61, 0x64
        /*00bd*/ 	.byte	0x64, 0x72, 0x20, 0x3e, 0x3e, 0x20, 0x31, 0x36, 0x29, 0x20, 0x2f, 0x20, 0x33, 0x32, 0x29, 0x20
        /*00cd*/ 	.byte	0x25, 0x20, 0x34, 0x29, 0x00
	.type		__unnamed_1,@object
	.size		__unnamed_1,(__unnamed_2 - __unnamed_1)
__unnamed_1:
        /*00d2*/ 	.byte	0x61, 0x75, 0x74, 0x6f, 0x20, 0x63, 0x75, 0x74, 0x65, 0x3a, 0x3a, 0x61, 0x73, 0x5f, 0x70, 0x6f
        /* <DEDUP_REMOVED lines=24> */
        /*0262*/ 	.byte	0x30, 0x34, 0x38, 0x3e, 0x3e, 0x3e, 0x3e, 0x5d, 0x00
	.type		__unnamed_2,@object
	.size		__unnamed_2,(.L_2 - __unnamed_2)
__unnamed_2:
        /* <DEDUP_REMOVED lines=45> */
        /*053b*/ 	.byte	0x3e, 0x3e, 0x3e, 0x5d, 0x00
.L_2:


//--------------------- .nv.shared._ZN7cutlass13device_kernelINS_4conv6kernel13ConvUniversalINS1_16ConvProblemShapeILNS1_8OperatorE2ELi2EEENS1_10collective14CollectiveConvINS1_47MainloopSm100TmaUmmaWarpSpecializedImplicitGemmILS5_2ELi17ELi2ELi1ELi2EN4cute5tupleIJNSA_1CILi2EEENSC_ILi1EEESE_EEEEENSB_IJNSC_ILi64EEENSB_IJNSC_ILi128EEEEEENSB_IJNSC_ILi32EEEEEEEEENS_10bfloat16_tESN_NSA_8TiledMMAINSA_8MMA_AtomIJNSA_20SM100_MMA_F16BF16_SSISN_SN_fLi64ELi128ELNSA_4UMMA5MajorE1ELSS_1ELNSR_7ScaleInE0ELST_0EEEEEENSA_6LayoutINSB_IJSE_SE_SE_EEENSB_IJNSC_ILi0EEESY_SY_EEEEENSB_IJNSA_10UnderscoreES11_S11_EEEEENS7_6detail27Sm100ImplicitGemmTileTraitsINSA_13SM90_TMA_LOADENSA_14ComposedLayoutINSA_7SwizzleILi3ELi4ELi3EEENSA_18smem_ptr_flag_bitsILi16EEENSW_INSB_IJSH_NSC_ILi8EEEEEENSB_IJSE_SH_EEEEEEEvEENS15_INSA_30SM90_TMA_LOAD_IM2COL_MULTICASTES1G_vEEEENS_8epilogue10collective18CollectiveEpilogueINS1L_23Sm100TmaWarpSpecializedILi4ELi2ELi16ELb1ELb0EEEJSM_NSB_IJNSW_ISH_SE_EENSW_ISK_SE_EEEEESN_NSB_IJlNSB_IJSE_llEEESY_EEESN_S1U_NS1L_6fusion15FusionCallbacksIS1P_NS1V_17LinearCombinationISN_fSN_fLNS_15FloatRoundStyleE2EEESM_S1S_JEEENSA_5SM1004TMEM4LOAD26SM100_TMEM_LOAD_16dp256b4xES16_NS17_INS18_ILi2ELi4ELi3EEES1B_NSW_INSB_IJS1C_SK_EEENSB_IJSK_SE_EEEEEEENSA_17SM75_U32x4_LDSM_NENSA_14SM90_TMA_STOREES29_NSA_17SM90_U32x4_STSM_NENSA_39AutoVectorizingCopyWithAssumedAlignmentILi128EEEEEEvvEEEEvNT_6ParamsE --------------------------
	.section	.nv.shared._ZN7cutlass13device_kernelINS_4conv6kernel13ConvUniversalINS1_16ConvProblemShapeILNS1_8OperatorE2ELi2EEENS1_10collective14CollectiveConvINS1_47MainloopSm100TmaUmmaWarpSpecializedImplicitGemmILS5_2ELi17ELi2ELi1ELi2EN4cute5tupleIJNSA_1CILi2EEENSC_ILi1EEESE_EEEEENSB_IJNSC_ILi64EEENSB_IJNSC_ILi128EEEEEENSB_IJNSC_ILi32EEEEEEEEENS_10bfloat16_tESN_NSA_8TiledMMAINSA_8MMA_AtomIJNSA_20SM100_MMA_F16BF16_SSISN_SN_fLi64ELi128ELNSA_4UMMA5MajorE1ELSS_1ELNSR_7ScaleInE0ELST_0EEEEEENSA_6LayoutINSB_IJSE_SE_SE_EEENSB_IJNSC_ILi0EEESY_SY_EEEEENSB_IJNSA_10UnderscoreES11_S11_EEEEENS7_6detail27Sm100ImplicitGemmTileTraitsINSA_13SM90_TMA_LOADENSA_14ComposedLayoutINSA_7SwizzleILi3ELi4ELi3EEENSA_18smem_ptr_flag_bitsILi16EEENSW_INSB_IJSH_NSC_ILi8EEEEEENSB_IJSE_SH_EEEEEEEvEENS15_INSA_30SM90_TMA_LOAD_IM2COL_MULTICASTES1G_vEEEENS_8epilogue10collective18CollectiveEpilogueINS1L_23Sm100TmaWarpSpecializedILi4ELi2ELi16ELb1ELb0EEEJSM_NSB_IJNSW_ISH_SE_EENSW_ISK_SE_EEEEESN_NSB_IJlNSB_IJSE_llEEESY_EEESN_S1U_NS1L_6fusion15FusionCallbacksIS1P_NS1V_17LinearCombinationISN_fSN_fLNS_15FloatRoundStyleE2EEESM_S1S_JEEENSA_5SM1004TMEM4LOAD26SM100_TMEM_LOAD_16dp256b4xES16_NS17_INS18_ILi2ELi4ELi3EEES1B_NSW_INSB_IJS1C_SK_EEENSB_IJSK_SE_EEEEEEENSA_17SM75_U32x4_LDSM_NENSA_14SM90_TMA_STOREES29_NSA_17SM90_U32x4_STSM_NENSA_39AutoVectorizingCopyWithAssumedAlignmentILi128EEEEEEvvEEEEvNT_6ParamsE,"aw",@nobits
	.sectionflags	@""
	.align	16
	.zero		1024


//--------------------- .nv.shared.reserved.0     --------------------------
	.section	.nv.shared.reserved.0,"aw",@nobits
	.weak		__nv_reservedSMEM_offset_0_alias
	.size		__nv_reservedSMEM_offset_0_alias, 0, 64
	.other		__nv_reservedSMEM_offset_0_alias,@"STO_CUDA_RESERVED_SHARED STV_DEFAULT"
__nv_reservedSMEM_offset_0_alias:
	.zero		0
.nv.shared.reserved.0:
	.zero		64
	.weak		__nv_reservedSMEM_tcgen05_partition
	.type		__nv_reservedSMEM_tcgen05_partition,@object
	.size		__nv_reservedSMEM_tcgen05_partition,(.L_0 - __nv_reservedSMEM_tcgen05_partition)
__nv_reservedSMEM_tcgen05_partition:
	.zero		32
.L_0:


//--------------------- .nv.global                --------------------------
	.section	.nv.global,"aw",@nobits
.nv.global:
	.type		_ZN39_INTERNAL_2f6e28d2_4_k_cu_0f05c1e1_32284cute1_E,@object
	.size		_ZN39_INTERNAL_2f6e28d2_4_k_cu_0f05c1e1_32284cute1_E,(_ZN39_INTERNAL_2f6e28d2_4_k_cu_0f05c1e1_32284cuda3std3__45__cpo6cbeginE - _ZN39_INTERNAL_2f6e28d2_4_k_cu_0f05c1e1_32284cute1_E)
_ZN39_INTERNAL_2f6e28d2_4_k_cu_0f05c1e1_32284cute1_E:
	.zero		1
	.type		_ZN39_INTERNAL_2f6e28d2_4_k_cu_0f05c1e1_32284cuda3std3__45__cpo6cbeginE,@object
	.size		_ZN39_INTERNAL_2f6e28d2_4_k_cu_0f05c1e1_32284cuda3std3__45__cpo6cbeginE,(_ZN39_INTERNAL_2f6e28d2_4_k_cu_0f05c1e1_32284cuda3std3__48in_placeE - _ZN39_INTERNAL_2f6e28d2_4_k_cu_0f05c1e1_32284cuda3std3__45__cpo6cbeginE)
_ZN39_INTERNAL_2f6e28d2_4_k_cu_0f05c1e1_32284cuda3std3__45__cpo6cbeginE:
	.zero		1
	.type		_ZN39_INTERNAL_2f6e28d2_4_k_cu_0f05c1e1_32284cuda3std3__48in_placeE,@object
	.size		_ZN39_INTERNAL_2f6e28d2_4_k_cu_0f05c1e1_32284cuda3std3__48in_placeE,(_ZN39_INTERNAL_2f6e28d2_4_k_cu_0f05c1e1_32284cuda3std6ranges3__45__cpo9iter_moveE - _ZN39_INTERNAL_2f6e28d2_4_k_cu_0f05c1e1_32284cuda3std3__48in_placeE)
_ZN39_INTERNAL_2f6e28d2_4_k_cu_0f05c1e1_32284cuda3std3__48in_placeE:
	.zero		1
	.type		_ZN39_INTERNAL_2f6e28d2_4_k_cu_0f05c1e1_32284cuda3std6ranges3__45__cpo9iter_moveE,@object
	.size		_ZN39_INTERNAL_2f6e28d2_4_k_cu_0f05c1e1_32284cuda3std6ranges3__45__cpo9iter_moveE,(_ZN39_INTERNAL_2f6e28d2_4_k_cu_0f05c1e1_32284cuda3std3__45__cpo5beginE - _ZN39_INTERNAL_2f6e28d2_4_k_cu_0f05c1e1_32284cuda3std6ranges3__45__cpo9iter_moveE)
_ZN39_INTERNAL_2f6e28d2_4_k_cu_0f05c1e1_32284cuda3std6ranges3__45__cpo9iter_moveE:
	.zero		1
	.type		_ZN39_INTERNAL_2f6e28d2_4_k_cu_0f05c1e1_32284cuda3std3__45__cpo5beginE,@object
	.size		_ZN39_INTERNAL_2f6e28d2_4_k_cu_0f05c1e1_32284cuda3std3__45__cpo5beginE,(_ZN39_INTERNAL_2f6e28d2_4_k_cu_0f05c1e1_32284cuda3std3__441_GLOBAL__N__2f6e28d2_4_k_cu_0f05c1e1_32286ignoreE - _ZN39_INTERNAL_2f6e28d2_4_k_cu_0f05c1e1_32284cuda3std3__45__cpo5beginE)
_ZN39_INTERNAL_2f6e28d2_4_k_cu_0f05c1e1_32284cuda3std3__45__cpo5beginE:
	.zero		1
	.type		_ZN39_INTERNAL_2f6e28d2_4_k_cu_0f05c1e1_32284cuda3std3__441_GLOBAL__N__2f6e28d2_4_k_cu_0f05c1e1_32286ignoreE,@object
	.size		_ZN39_INTERNAL_2f6e28d2_4_k_cu_0f05c1e1_32284cuda3std3__441_GLOBAL__N__2f6e28d2_4_k_cu_0f05c1e1_32286ignoreE,(_ZN39_INTERNAL_2f6e28d2_4_k_cu_0f05c1e1_32284cute7productE - _ZN39_INTERNAL_2f6e28d2_4_k_cu_0f05c1e1_32284cuda3std3__441_GLOBAL__N__2f6e28d2_4_k_cu_0f05c1e1_32286ignoreE)
_ZN39_INTERNAL_2f6e28d2_4_k_cu_0f05c1e1_32284cuda3std3__441_GLOBAL__N__2f6e28d2_4_k_cu_0f05c1e1_32286ignoreE:
	.zero		1
	.type		_ZN39_INTERNAL_2f6e28d2_4_k_cu_0f05c1e1_32284cute7productE,@object
	.size		_ZN39_INTERNAL_2f6e28d2_4_k_cu_0f05c1e1_32284cute7productE,(_ZN39_INTERNAL_2f6e28d2_4_k_cu_0f05c1e1_32284cuda3std3__45__cpo3endE - _ZN39_INTERNAL_2f6e28d2_4_k_cu_0f05c1e1_32284cute7productE)
_ZN39_INTERNAL_2f6e28d2_4_k_cu_0f05c1e1_32284cute7productE:
	.zero		1
	.type		_ZN39_INTERNAL_2f6e28d2_4_k_cu_0f05c1e1_32284cuda3std3__45__cpo3endE,@object
	.size		_ZN39_INTERNAL_2f6e28d2_4_k_cu_0f05c1e1_32284cuda3std3__45__cpo3endE,(_ZN39_INTERNAL_2f6e28d2_4_k_cu_0f05c1e1_32284cuda3std3__419piecewise_constructE - _ZN39_INTERNAL_2f6e28d2_4_k_cu_0f05c1e1_32284cuda3std3__45__cpo3endE)
_ZN39_INTERNAL_2f6e28d2_4_k_cu_0f05c1e1_32284cuda3std3__45__cpo3endE:
	.zero		1
	.type		_ZN39_INTERNAL_2f6e28d2_4_k_cu_0f05c1e1_32284cuda3std3__419piecewise_constructE,@object
	.size		_ZN39_INTERNAL_2f6e28d2_4_k_cu_0f05c1e1_32284cuda3std3__419piecewise_constructE,(_ZN39_INTERNAL_2f6e28d2_4_k_cu_0f05c1e1_32284cuda3std3__45__cpo4cendE - _ZN39_INTERNAL_2f6e28d2_4_k_cu_0f05c1e1_32284cuda3std3__419piecewise_constructE)
_ZN39_INTERNAL_2f6e28d2_4_k_cu_0f05c1e1_32284cuda3std3__419piecewise_constructE:
	.zero		1
	.type		_ZN39_INTERNAL_2f6e28d2_4_k_cu_0f05c1e1_32284cuda3std3__45__cpo4cendE,@object
	.size		_ZN39_INTERNAL_2f6e28d2_4_k_cu_0f05c1e1_32284cuda3std3__45__cpo4cendE,(_ZN39_INTERNAL_2f6e28d2_4_k_cu_0f05c1e1_32284cuda3std6ranges3__45__cpo4swapE - _ZN39_INTERNAL_2f6e28d2_4_k_cu_0f05c1e1_32284cuda3std3__45__cpo4cendE)
_ZN39_INTERNAL_2f6e28d2_4_k_cu_0f05c1e1_32284cuda3std3__45__cpo4cendE:
	.zero		1
	.type		_ZN39_INTERNAL_2f6e28d2_4_k_cu_0f05c1e1_32284cuda3std6ranges3__45__cpo4swapE,@object
	.size		_ZN39_INTERNAL_2f6e28d2_4_k_cu_0f05c1e1_32284cuda3std6ranges3__45__cpo4swapE,(.L_10 - _ZN39_INTERNAL_2f6e28d2_4_k_cu_0f05c1e1_32284cuda3std6ranges3__45__cpo4swapE)
_ZN39_INTERNAL_2f6e28d2_4_k_cu_0f05c1e1_32284cuda3std6ranges3__45__cpo4swapE:
	.zero		1
.L_10:


//--------------------- .nv.constant0._ZN7cutlass13device_kernelINS_4conv6kernel13ConvUniversalINS1_16ConvProblemShapeILNS1_8OperatorE2ELi2EEENS1_10collective14CollectiveConvINS1_47MainloopSm100TmaUmmaWarpSpecializedImplicitGemmILS5_2ELi17ELi2ELi1ELi2EN4cute5tupleIJNSA_1CILi2EEENSC_ILi1EEESE_EEEEENSB_IJNSC_ILi64EEENSB_IJNSC_ILi128EEEEEENSB_IJNSC_ILi32EEEEEEEEENS_10bfloat16_tESN_NSA_8TiledMMAINSA_8MMA_AtomIJNSA_20SM100_MMA_F16BF16_SSISN_SN_fLi64ELi128ELNSA_4UMMA5MajorE1ELSS_1ELNSR_7ScaleInE0ELST_0EEEEEENSA_6LayoutINSB_IJSE_SE_SE_EEENSB_IJNSC_ILi0EEESY_SY_EEEEENSB_IJNSA_10UnderscoreES11_S11_EEEEENS7_6detail27Sm100ImplicitGemmTileTraitsINSA_13SM90_TMA_LOADENSA_14ComposedLayoutINSA_7SwizzleILi3ELi4ELi3EEENSA_18smem_ptr_flag_bitsILi16EEENSW_INSB_IJSH_NSC_ILi8EEEEEENSB_IJSE_SH_EEEEEEEvEENS15_INSA_30SM90_TMA_LOAD_IM2COL_MULTICASTES1G_vEEEENS_8epilogue10collective18CollectiveEpilogueINS1L_23Sm100TmaWarpSpecializedILi4ELi2ELi16ELb1ELb0EEEJSM_NSB_IJNSW_ISH_SE_EENSW_ISK_SE_EEEEESN_NSB_IJlNSB_IJSE_llEEESY_EEESN_S1U_NS1L_6fusion15FusionCallbacksIS1P_NS1V_17LinearCombinationISN_fSN_fLNS_15FloatRoundStyleE2EEESM_S1S_JEEENSA_5SM1004TMEM4LOAD26SM100_TMEM_LOAD_16dp256b4xES16_NS17_INS18_ILi2ELi4ELi3EEES1B_NSW_INSB_IJS1C_SK_EEENSB_IJSK_SE_EEEEEEENSA_17SM75_U32x4_LDSM_NENSA_14SM90_TMA_STOREES29_NSA_17SM90_U32x4_STSM_NENSA_39AutoVectorizingCopyWithAssumedAlignmentILi128EEEEEEvvEEEEvNT_6ParamsE --------------------------
	.section	.nv.constant0._ZN7cutlass13device_kernelINS_4conv6kernel13ConvUniversalINS1_16ConvProblemShapeILNS1_8OperatorE2ELi2EEENS1_10collective14CollectiveConvINS1_47MainloopSm100TmaUmmaWarpSpecializedImplicitGemmILS5_2ELi17ELi2ELi1ELi2EN4cute5tupleIJNSA_1CILi2EEENSC_ILi1EEESE_EEEEENSB_IJNSC_ILi64EEENSB_IJNSC_ILi128EEEEEENSB_IJNSC_ILi32EEEEEEEEENS_10bfloat16_tESN_NSA_8TiledMMAINSA_8MMA_AtomIJNSA_20SM100_MMA_F16BF16_SSISN_SN_fLi64ELi128ELNSA_4UMMA5MajorE1ELSS_1ELNSR_7ScaleInE0ELST_0EEEEEENSA_6LayoutINSB_IJSE_SE_SE_EEENSB_IJNSC_ILi0EEESY_SY_EEEEENSB_IJNSA_10UnderscoreES11_S11_EEEEENS7_6detail27Sm100ImplicitGemmTileTraitsINSA_13SM90_TMA_LOADENSA_14ComposedLayoutINSA_7SwizzleILi3ELi4ELi3EEENSA_18smem_ptr_flag_bitsILi16EEENSW_INSB_IJSH_NSC_ILi8EEEEEENSB_IJSE_SH_EEEEEEEvEENS15_INSA_30SM90_TMA_LOAD_IM2COL_MULTICASTES1G_vEEEENS_8epilogue10collective18CollectiveEpilogueINS1L_23Sm100TmaWarpSpecializedILi4ELi2ELi16ELb1ELb0EEEJSM_NSB_IJNSW_ISH_SE_EENSW_ISK_SE_EEEEESN_NSB_IJlNSB_IJSE_llEEESY_EEESN_S1U_NS1L_6fusion15FusionCallbacksIS1P_NS1V_17LinearCombinationISN_fSN_fLNS_15FloatRoundStyleE2EEESM_S1S_JEEENSA_5SM1004TMEM4LOAD26SM100_TMEM_LOAD_16dp256b4xES16_NS17_INS18_ILi2ELi4ELi3EEES1B_NSW_INSB_IJS1C_SK_EEENSB_IJSK_SE_EEEEEEENSA_17SM75_U32x4_LDSM_NENSA_14SM90_TMA_STOREES29_NSA_17SM90_U32x4_STSM_NENSA_39AutoVectorizingCopyWithAssumedAlignmentILi128EEEEEEvvEEEEvNT_6ParamsE,"a",@progbits
	.sectionflags	@""
	.align	4
.nv.constant0._ZN7cutlass13device_kernelINS_4conv6kernel13ConvUniversalINS1_16ConvProblemShapeILNS1_8OperatorE2ELi2EEENS1_10collective14CollectiveConvINS1_47MainloopSm100TmaUmmaWarpSpecializedImplicitGemmILS5_2ELi17ELi2ELi1ELi2EN4cute5tupleIJNSA_1CILi2EEENSC_ILi1EEESE_EEEEENSB_IJNSC_ILi64EEENSB_IJNSC_ILi128EEEEEENSB_IJNSC_ILi32EEEEEEEEENS_10bfloat16_tESN_NSA_8TiledMMAINSA_8MMA_AtomIJNSA_20SM100_MMA_F16BF16_SSISN_SN_fLi64ELi128ELNSA_4UMMA5MajorE1ELSS_1ELNSR_7ScaleInE0ELST_0EEEEEENSA_6LayoutINSB_IJSE_SE_SE_EEENSB_IJNSC_ILi0EEESY_SY_EEEEENSB_IJNSA_10UnderscoreES11_S11_EEEEENS7_6detail27Sm100ImplicitGemmTileTraitsINSA_13SM90_TMA_LOADENSA_14ComposedLayoutINSA_7SwizzleILi3ELi4ELi3EEENSA_18smem_ptr_flag_bitsILi16EEENSW_INSB_IJSH_NSC_ILi8EEEEEENSB_IJSE_SH_EEEEEEEvEENS15_INSA_30SM90_TMA_LOAD_IM2COL_MULTICASTES1G_vEEEENS_8epilogue10collective18CollectiveEpilogueINS1L_23Sm100TmaWarpSpecializedILi4ELi2ELi16ELb1ELb0EEEJSM_NSB_IJNSW_ISH_SE_EENSW_ISK_SE_EEEEESN_NSB_IJlNSB_IJSE_llEEESY_EEESN_S1U_NS1L_6fusion15FusionCallbacksIS1P_NS1V_17LinearCombinationISN_fSN_fLNS_15FloatRoundStyleE2EEESM_S1S_JEEENSA_5SM1004TMEM4LOAD26SM100_TMEM_LOAD_16dp256b4xES16_NS17_INS18_ILi2ELi4ELi3EEES1B_NSW_INSB_IJS1C_SK_EEENSB_IJSK_SE_EEEEEEENSA_17SM75_U32x4_LDSM_NENSA_14SM90_TMA_STOREES29_NSA_17SM90_U32x4_STSM_NENSA_39AutoVectorizingCopyWithAssumedAlignmentILi128EEEEEEvvEEEEvNT_6ParamsE:
	.zero		2944


//--------------------- SYMBOLS --------------------------

	.type		.nv.reservedSmem.offset0,@object
	.size		.nv.reservedSmem.offset0,0x4
	.type		.nv.reservedSmem.cap,@object
	.size		.nv.reservedSmem.cap,0x4
	.type		__assertfail,@function
